	.target	sm_100a

	.elftype	@"ET_EXEC"


//--------------------- .note.nv.tkinfo           --------------------------
	.section	.note.nv.tkinfo,"",@"SHT_NOTE"
	.sectionflags	@"SHF_NOTE_NV_TKINFO"
	.tkinfo
        /*0018*/ 	.word	0x00000002
        /*0030*/ 	.string	""
        /*0030*/ 	.string	"ptxas"
        /*0030*/ 	.string	"Cuda compilation tools, release 13.0, V13.0.88"
        /*0030*/ 	.string	"Build cuda_13.0.r13.0/compiler.36424714_0"
        /*0030*/ 	.string	"-arch sm_100a -m 64 "



//--------------------- .note.nv.cuinfo           --------------------------
	.section	.note.nv.cuinfo,"",@"SHT_NOTE"
	.sectionflags	@"SHF_NOTE_NV_CUINFO"
        /*0018*/ 	.short	0x0002
        /*001a*/ 	.short	0x0064
        /*001c*/ 	.short	0x0082
	.zero		2


//--------------------- .nv.info                  --------------------------
	.section	.nv.info,"",@"SHT_CUDA_INFO"
	.align	4


	//----- nvinfo : EIATTR_REGCOUNT
	.align		4
        /*0000*/ 	.byte	0x04, 0x2f
        /*0002*/ 	.short	(.L_20 - .L_19)
	.align		4
.L_19:
        /*0004*/ 	.word	index@(_ZN7cutlass13device_kernelINS_4gemm6kernel13GemmUniversalIN4cute5tupleIJiiiiEEENS1_10collective13CollectiveMmaINS1_35MainloopSm100TmaUmmaWarpSpecializedILi4ELi2ELi2ENS5_IJNS4_1CILi1EEESB_SB_EEEEENS5_IJNSA_ILi128EEENSA_ILi256EEENSA_ILi64EEEEEEaNS5_IJlSB_lEEEaSI_NS4_8TiledMMAINS4_8MMA_AtomIJNS4_15SM100_MMA_S8_SSIaaiLi128ELi256ELNS4_4UMMA5MajorE0ELSN_0ELNSM_8SaturateE0EEEEEENS4_6LayoutISC_NS5_IJNSA_ILi0EEESS_SS_EEEEENS5_IJNS4_10UnderscoreESV_SV_EEEEENS4_13SM90_TMA_LOADENS4_14ComposedLayoutINS4_7SwizzleILi2ELi4ELi3EEENS4_18smem_ptr_flag_bitsILi8EEENSR_INS5_IJNSA_ILi8EEESG_EEENS5_IJSG_SB_EEEEEEEvNS4_8identityESY_S18_vS19_EENS_8epilogue10collective18CollectiveEpilogueINS1B_23Sm100TmaWarpSpecializedILi4ELi2ELi64ELb0ELb0EEEJSH_NS5_IJNSR_ISE_SB_EENSR_ISG_SB_EEEEEaSI_aSI_NS1B_6fusion15FusionCallbacksIS1F_NS1J_17LinearCombinationIaiaiLNS_15FloatRoundStyleE2EEESH_S1I_JEEENS4_5SM1004TMEM4LOAD26SM100_TMEM_LOAD_32dp32b64xESY_S18_NS4_39AutoVectorizingCopyWithAssumedAlignmentILi128EEENS4_14SM90_TMA_STOREES18_S1U_S1U_EEEvvEEEEvNT_6ParamsE)
        /*0008*/ 	.word	0x000000af


	//----- nvinfo : EIATTR_FRAME_SIZE
	.align		4
.L_20:
        /*000c*/ 	.byte	0x04, 0x11
        /*000e*/ 	.short	(.L_22 - .L_21)
	.align		4
.L_21:
        /*0010*/ 	.word	index@($__internal_2_$__cuda_sm10x_tcgen05_guardrail_trap_unallocated_columns_being_dealloced)
        /*0014*/ 	.word	0x00000000


	//----- nvinfo : EIATTR_FRAME_SIZE
	.align		4
.L_22:
        /*0018*/ 	.byte	0x04, 0x11
        /*001a*/ 	.short	(.L_24 - .L_23)
	.align		4
.L_23:
        /*001c*/ 	.word	index@($__internal_1_$__cuda_sm10x_tcgen05_guardrail_trap_phase_invalid_during_alloc)
        /*0020*/ 	.word	0x00000000


	//----- nvinfo : EIATTR_FRAME_SIZE
	.align		4
.L_24:
        /*0024*/ 	.byte	0x04, 0x11
        /*0026*/ 	.short	(.L_26 - .L_25)
	.align		4
.L_25:
        /*0028*/ 	.word	index@($__internal_0_$__cuda_sm10x_tcgen05_guardrail_trap_col_being_dealloced_not_returned_by_alloc)
        /*002c*/ 	.word	0x00000000


	//----- nvinfo : EIATTR_FRAME_SIZE
	.align		4
.L_26:
        /*0030*/ 	.byte	0x04, 0x11
        /*0032*/ 	.short	(.L_28 - .L_27)
	.align		4
.L_27:
        /*0034*/ 	.word	index@(_ZN7cutlass13device_kernelINS_4gemm6kernel13GemmUniversalIN4cute5tupleIJiiiiEEENS1_10collective13CollectiveMmaINS1_35MainloopSm100TmaUmmaWarpSpecializedILi4ELi2ELi2ENS5_IJNS4_1CILi1EEESB_SB_EEEEENS5_IJNSA_ILi128EEENSA_ILi256EEENSA_ILi64EEEEEEaNS5_IJlSB_lEEEaSI_NS4_8TiledMMAINS4_8MMA_AtomIJNS4_15SM100_MMA_S8_SSIaaiLi128ELi256ELNS4_4UMMA5MajorE0ELSN_0ELNSM_8SaturateE0EEEEEENS4_6LayoutISC_NS5_IJNSA_ILi0EEESS_SS_EEEEENS5_IJNS4_10UnderscoreESV_SV_EEEEENS4_13SM90_TMA_LOADENS4_14ComposedLayoutINS4_7SwizzleILi2ELi4ELi3EEENS4_18smem_ptr_flag_bitsILi8EEENSR_INS5_IJNSA_ILi8EEESG_EEENS5_IJSG_SB_EEEEEEEvNS4_8identityESY_S18_vS19_EENS_8epilogue10collective18CollectiveEpilogueINS1B_23Sm100TmaWarpSpecializedILi4ELi2ELi64ELb0ELb0EEEJSH_NS5_IJNSR_ISE_SB_EENSR_ISG_SB_EEEEEaSI_aSI_NS1B_6fusion15FusionCallbacksIS1F_NS1J_17LinearCombinationIaiaiLNS_15FloatRoundStyleE2EEESH_S1I_JEEENS4_5SM1004TMEM4LOAD26SM100_TMEM_LOAD_32dp32b64xESY_S18_NS4_39AutoVectorizingCopyWithAssumedAlignmentILi128EEENS4_14SM90_TMA_STOREES18_S1U_S1U_EEEvvEEEEvNT_6ParamsE)
        /*0038*/ 	.word	0x00000000


	//----- nvinfo : EIATTR_MIN_STACK_SIZE
	.align		4
.L_28:
        /*003c*/ 	.byte	0x04, 0x12
        /*003e*/ 	.short	(.L_30 - .L_29)
	.align		4
.L_29:
        /*0040*/ 	.word	index@(_ZN7cutlass13device_kernelINS_4gemm6kernel13GemmUniversalIN4cute5tupleIJiiiiEEENS1_10collective13CollectiveMmaINS1_35MainloopSm100TmaUmmaWarpSpecializedILi4ELi2ELi2ENS5_IJNS4_1CILi1EEESB_SB_EEEEENS5_IJNSA_ILi128EEENSA_ILi256EEENSA_ILi64EEEEEEaNS5_IJlSB_lEEEaSI_NS4_8TiledMMAINS4_8MMA_AtomIJNS4_15SM100_MMA_S8_SSIaaiLi128ELi256ELNS4_4UMMA5MajorE0ELSN_0ELNSM_8SaturateE0EEEEEENS4_6LayoutISC_NS5_IJNSA_ILi0EEESS_SS_EEEEENS5_IJNS4_10UnderscoreESV_SV_EEEEENS4_13SM90_TMA_LOADENS4_14ComposedLayoutINS4_7SwizzleILi2ELi4ELi3EEENS4_18smem_ptr_flag_bitsILi8EEENSR_INS5_IJNSA_ILi8EEESG_EEENS5_IJSG_SB_EEEEEEEvNS4_8identityESY_S18_vS19_EENS_8epilogue10collective18CollectiveEpilogueINS1B_23Sm100TmaWarpSpecializedILi4ELi2ELi64ELb0ELb0EEEJSH_NS5_IJNSR_ISE_SB_EENSR_ISG_SB_EEEEEaSI_aSI_NS1B_6fusion15FusionCallbacksIS1F_NS1J_17LinearCombinationIaiaiLNS_15FloatRoundStyleE2EEESH_S1I_JEEENS4_5SM1004TMEM4LOAD26SM100_TMEM_LOAD_32dp32b64xESY_S18_NS4_39AutoVectorizingCopyWithAssumedAlignmentILi128EEENS4_14SM90_TMA_STOREES18_S1U_S1U_EEEvvEEEEvNT_6ParamsE)
        /*0044*/ 	.word	0x00000000
.L_30:


//--------------------- .nv.compat                --------------------------
	.section	.nv.compat,"",@"SHT_CUDA_COMPAT_INFO"
	.align	4
        /*0000*/ 	.byte	0x02, 0x09, 0x01, 0x00, 0x02, 0x02, 0x03, 0x00, 0x02, 0x05, 0x06, 0x00, 0x03, 0x07, 0x01, 0x01
        /*0010*/ 	.byte	0x02, 0x03, 0x01, 0x00, 0x02, 0x06, 0x01, 0x00, 0x04, 0x0b, 0x08, 0x00, 0x01, 0x00, 0x00, 0x00
        /*0020*/ 	.byte	0x00, 0x00, 0x00, 0x00


//--------------------- .nv.info._ZN7cutlass13device_kernelINS_4gemm6kernel13GemmUniversalIN4cute5tupleIJiiiiEEENS1_10collective13CollectiveMmaINS1_35MainloopSm100TmaUmmaWarpSpecializedILi4ELi2ELi2ENS5_IJNS4_1CILi1EEESB_SB_EEEEENS5_IJNSA_ILi128EEENSA_ILi256EEENSA_ILi64EEEEEEaNS5_IJlSB_lEEEaSI_NS4_8TiledMMAINS4_8MMA_AtomIJNS4_15SM100_MMA_S8_SSIaaiLi128ELi256ELNS4_4UMMA5MajorE0ELSN_0ELNSM_8SaturateE0EEEEEENS4_6LayoutISC_NS5_IJNSA_ILi0EEESS_SS_EEEEENS5_IJNS4_10UnderscoreESV_SV_EEEEENS4_13SM90_TMA_LOADENS4_14ComposedLayoutINS4_7SwizzleILi2ELi4ELi3EEENS4_18smem_ptr_flag_bitsILi8EEENSR_INS5_IJNSA_ILi8EEESG_EEENS5_IJSG_SB_EEEEEEEvNS4_8identityESY_S18_vS19_EENS_8epilogue10collective18CollectiveEpilogueINS1B_23Sm100TmaWarpSpecializedILi4ELi2ELi64ELb0ELb0EEEJSH_NS5_IJNSR_ISE_SB_EENSR_ISG_SB_EEEEEaSI_aSI_NS1B_6fusion15FusionCallbacksIS1F_NS1J_17LinearCombinationIaiaiLNS_15FloatRoundStyleE2EEESH_S1I_JEEENS4_5SM1004TMEM4LOAD26SM100_TMEM_LOAD_32dp32b64xESY_S18_NS4_39AutoVectorizingCopyWithAssumedAlignmentILi128EEENS4_14SM90_TMA_STOREES18_S1U_S1U_EEEvvEEEEvNT_6ParamsE --------------------------
	.section	.nv.info._ZN7cutlass13device_kernelINS_4gemm6kernel13GemmUniversalIN4cute5tupleIJiiiiEEENS1_10collective13CollectiveMmaINS1_35MainloopSm100TmaUmmaWarpSpecializedILi4ELi2ELi2ENS5_IJNS4_1CILi1EEESB_SB_EEEEENS5_IJNSA_ILi128EEENSA_ILi256EEENSA_ILi64EEEEEEaNS5_IJlSB_lEEEaSI_NS4_8TiledMMAINS4_8MMA_AtomIJNS4_15SM100_MMA_S8_SSIaaiLi128ELi256ELNS4_4UMMA5MajorE0ELSN_0ELNSM_8SaturateE0EEEEEENS4_6LayoutISC_NS5_IJNSA_ILi0EEESS_SS_EEEEENS5_IJNS4_10UnderscoreESV_SV_EEEEENS4_13SM90_TMA_LOADENS4_14ComposedLayoutINS4_7SwizzleILi2ELi4ELi3EEENS4_18smem_ptr_flag_bitsILi8EEENSR_INS5_IJNSA_ILi8EEESG_EEENS5_IJSG_SB_EEEEEEEvNS4_8identityESY_S18_vS19_EENS_8epilogue10collective18CollectiveEpilogueINS1B_23Sm100TmaWarpSpecializedILi4ELi2ELi64ELb0ELb0EEEJSH_NS5_IJNSR_ISE_SB_EENSR_ISG_SB_EEEEEaSI_aSI_NS1B_6fusion15FusionCallbacksIS1F_NS1J_17LinearCombinationIaiaiLNS_15FloatRoundStyleE2EEESH_S1I_JEEENS4_5SM1004TMEM4LOAD26SM100_TMEM_LOAD_32dp32b64xESY_S18_NS4_39AutoVectorizingCopyWithAssumedAlignmentILi128EEENS4_14SM90_TMA_STOREES18_S1U_S1U_EEEvvEEEEvNT_6ParamsE,"",@"SHT_CUDA_INFO"
	.sectionflags	@""
	.align	4


	//----- nvinfo : EIATTR_CUDA_API_VERSION
	.align		4
        /*0000*/ 	.byte	0x04, 0x37
        /*0002*/ 	.short	(.L_32 - .L_31)
.L_31:
        /*0004*/ 	.word	0x00000082


	//----- nvinfo : EIATTR_KPARAM_INFO
	.align		4
.L_32:
        /*0008*/ 	.byte	0x04, 0x17
        /*000a*/ 	.short	(.L_34 - .L_33)
.L_33:
        /*000c*/ 	.word	0x00000000
        /*0010*/ 	.short	0x0000
        /*0012*/ 	.short	0x0000
        /*0014*/ 	.byte	0x00, 0xf0, 0x01, 0x20


	//----- nvinfo : EIATTR_AT_ENTRY_FRAGMENTS
	.align		4
.L_34:
        /*0018*/ 	.byte	0x04, 0x4f
        /*001a*/ 	.short	(.L_36 - .L_35)


	//   ....[0]....
.L_35:
        /*001c*/ 	.word	0x00000006


	//----- nvinfo : EIATTR_RESERVED_SMEM_USED
	.align		4
.L_36:
        /*0020*/ 	.byte	0x01, 0x41
	.zero		2


	//----- nvinfo : EIATTR_SPARSE_MMA_MASK
	.align		4
        /*0024*/ 	.byte	0x03, 0x50
        /*0026*/ 	.short	0x0000


	//----- nvinfo : EIATTR_TCGEN05_1CTA_USED
	.align		4
        /*0028*/ 	.byte	0x01, 0x51
	.zero		2


	//----- nvinfo : EIATTR_MAXREG_COUNT
	.align		4
        /*002c*/ 	.byte	0x03, 0x1b
        /*002e*/ 	.short	0x00ff


	//----- nvinfo : EIATTR_NUM_BARRIERS
	.align		4
        /*0030*/ 	.byte	0x02, 0x4c
        /*0032*/ 	.byte	0x07
	.zero		1


	//----- nvinfo : EIATTR_EXTERNS
	.align		4
        /*0034*/ 	.byte	0x04, 0x0f
        /*0036*/ 	.short	(.L_38 - .L_37)


	//   ....[0]....
	.align		4
.L_37:
        /*0038*/ 	.word	index@(__assertfail)


	//----- nvinfo : EIATTR_MERCURY_ISA_VERSION
	.align		4
.L_38:
        /*003c*/ 	.byte	0x03, 0x5f
        /*003e*/ 	.short	0x0101


	//----- nvinfo : EIATTR_INT_WARP_WIDE_INSTR_OFFSETS
	.align		4
        /*0040*/ 	.byte	0x04, 0x31
        /*0042*/ 	.short	(.L_40 - .L_39)


	//   ....[0]....
.L_39:
        /*0044*/ 	.word	0x00001db0


	//   ....[1]....
        /*0048*/ 	.word	0x00003600


	//   ....[2]....
        /*004c*/ 	.word	0x00003620


	//   ....[3]....
        /*0050*/ 	.word	0x00003650


	//   ....[4]....
        /*0054*/ 	.word	0x00003f90


	//   ....[5]....
        /*0058*/ 	.word	0x00004000


	//   ....[6]....
        /*005c*/ 	.word	0x000040e0


	//   ....[7]....
        /*0060*/ 	.word	0x00004160


	//   ....[8]....
        /*0064*/ 	.word	0x00004270


	//   ....[9]....
        /*0068*/ 	.word	0x00004300


	//   ....[10]....
        /*006c*/ 	.word	0x000044e0


	//   ....[11]....
        /*0070*/ 	.word	0x00004640


	//----- nvinfo : EIATTR_COOP_GROUP_MASK_REGIDS
	.align		4
.L_40:
        /*0074*/ 	.byte	0x04, 0x29
        /*0076*/ 	.short	(.L_42 - .L_41)


	//   ....[0]....
.L_41:
        /*0078*/ 	.word	0xffffffff


	//   ....[1]....
        /*007c*/ 	.word	0xffffffff


	//   ....[2]....
        /*0080*/ 	.word	0xffffffff


	//   ....[3]....
        /*0084*/ 	.word	0xffffffff


	//   ....[4]....
        /*0088*/ 	.word	0xffffffff


	//   ....[5]....
        /*008c*/ 	.word	0xffffffff


	//   ....[6]....
        /*0090*/ 	.word	0xffffffff


	//   ....[7]....
        /*0094*/ 	.word	0xffffffff


	//   ....[8]....
        /*0098*/ 	.word	0xffffffff


	//   ....[9]....
        /*009c*/ 	.word	0xffffffff


	//   ....[10]....
        /*00a0*/ 	.word	0xffffffff


	//   ....[11]....
        /*00a4*/ 	.word	0xffffffff


	//   ....[12]....
        /*00a8*/ 	.word	0xffffffff


	//----- nvinfo : EIATTR_COOP_GROUP_INSTR_OFFSETS
	.align		4
.L_42:
        /*00ac*/ 	.byte	0x04, 0x28
        /*00ae*/ 	.short	(.L_44 - .L_43)


	//   ....[0]....
.L_43:
        /*00b0*/ 	.word	0x00000090


	//   ....[1]....
        /*00b4*/ 	.word	0x000004d0


	//   ....[2]....
        /*00b8*/ 	.word	0x00000640


	//   ....[3]....
        /*00bc*/ 	.word	0x000007e0


	//   ....[4]....
        /*00c0*/ 	.word	0x000008e0


	//   ....[5]....
        /*00c4*/ 	.word	0x00000a50


	//   ....[6]....
        /*00c8*/ 	.word	0x00000bb0


	//   ....[7]....
        /*00cc*/ 	.word	0x00001c90


	//   ....[8]....
        /*00d0*/ 	.word	0x00002a70


	//   ....[9]....
        /*00d4*/ 	.word	0x00002c80


	//   ....[10]....
        /*00d8*/ 	.word	0x00002cb0


	//   ....[11]....
        /*00dc*/ 	.word	0x000034e0


	//   ....[12]....
        /*00e0*/ 	.word	0x00003710


	//----- nvinfo : EIATTR_VRC_CTA_INIT_COUNT
	.align		4
.L_44:
        /*00e4*/ 	.byte	0x02, 0x4a
        /*00e6*/ 	.byte	0x80
	.zero		1


	//----- nvinfo : EIATTR_SYSCALL_OFFSETS
	.align		4
        /*00e8*/ 	.byte	0x04, 0x46
        /*00ea*/ 	.short	(.L_46 - .L_45)


	//   ....[0]....
.L_45:
        /*00ec*/ 	.word	0x000050c0


	//   ....[1]....
        /*00f0*/ 	.word	0x00005200


	//   ....[2]....
        /*00f4*/ 	.word	0x00005a60


	//   ....[3]....
        /*00f8*/ 	.word	0x00007060


	//   ....[4]....
        /*00fc*/ 	.word	0x00008600


	//   ....[5]....
        /*0100*/ 	.word	0x00009bd0


	//----- nvinfo : EIATTR_MBARRIER_INSTR_OFFSETS
	.align		4
.L_46:
        /*0104*/ 	.byte	0x04, 0x39
        /*0106*/ 	.short	(.L_48 - .L_47)


	//   ....[0]....
.L_47:
        /*0108*/ 	.word	0x000005b0
        /*010c*/ 	.word	0x000000ff
        /*0110*/ 	.word	0x00000000
        /*0114*/ 	.short	0x0100
        /*0116*/ 	.byte	0x05
	.zero		1


	//   ....[1]....
        /*0118*/ 	.word	0x000005c0
        /*011c*/ 	.word	0x000000ff
        /*0120*/ 	.word	0x00000020
        /*0124*/ 	.short	0x0100
        /*0126*/ 	.byte	0x05
	.zero		1


	//   ....[2]....
        /*0128*/ 	.word	0x000005d0
        /*012c*/ 	.word	0x000000ff
        /*0130*/ 	.word	0x00000008
        /*0134*/ 	.short	0x0100
        /*0136*/ 	.byte	0x05
	.zero		1


	//   ....[3]....
        /*0138*/ 	.word	0x000005e0
        /*013c*/ 	.word	0x000000ff
        /*0140*/ 	.word	0x00000028
        /*0144*/ 	.short	0x0100
        /*0146*/ 	.byte	0x05
	.zero		1


	//   ....[4]....
        /*0148*/ 	.word	0x000005f0
        /*014c*/ 	.word	0x000000ff
        /*0150*/ 	.word	0x00000010
        /*0154*/ 	.short	0x0100
        /*0156*/ 	.byte	0x05
	.zero		1


	//   ....[5]....
        /*0158*/ 	.word	0x00000600
        /*015c*/ 	.word	0x000000ff
        /*0160*/ 	.word	0x00000030
        /*0164*/ 	.short	0x0100
        /*0166*/ 	.byte	0x05
	.zero		1


	//   ....[6]....
        /*0168*/ 	.word	0x00000610
        /*016c*/ 	.word	0x000000ff
        /*0170*/ 	.word	0x00000018
        /*0174*/ 	.short	0x0100
        /*0176*/ 	.byte	0x05
	.zero		1


	//   ....[7]....
        /*0178*/ 	.word	0x00000620
        /*017c*/ 	.word	0x000000ff
        /*0180*/ 	.word	0x00000038
        /*0184*/ 	.short	0x0100
        /*0186*/ 	.byte	0x05
	.zero		1


	//   ....[8]....
        /*0188*/ 	.word	0x00000750
        /*018c*/ 	.word	0x000000ff
        /*0190*/ 	.word	0x00000040
        /*0194*/ 	.short	0x0100
        /*0196*/ 	.byte	0x07
	.zero		1


	//   ....[9]....
        /*0198*/ 	.word	0x00000760
        /*019c*/ 	.word	0x000000ff
        /*01a0*/ 	.word	0x00000060
        /*01a4*/ 	.short	0x0100
        /*01a6*/ 	.byte	0x07
	.zero		1


	//   ....[10]....
        /*01a8*/ 	.word	0x00000770
        /*01ac*/ 	.word	0x000000ff
        /*01b0*/ 	.word	0x00000048
        /*01b4*/ 	.short	0x0100
        /*01b6*/ 	.byte	0x07
	.zero		1


	//   ....[11]....
        /*01b8*/ 	.word	0x00000780
        /*01bc*/ 	.word	0x000000ff
        /*01c0*/ 	.word	0x00000068
        /*01c4*/ 	.short	0x0100
        /*01c6*/ 	.byte	0x07
	.zero		1


	//   ....[12]....
        /*01c8*/ 	.word	0x00000790
        /*01cc*/ 	.word	0x000000ff
        /*01d0*/ 	.word	0x00000050
        /*01d4*/ 	.short	0x0100
        /*01d6*/ 	.byte	0x07
	.zero		1


	//   ....[13]....
        /*01d8*/ 	.word	0x000007a0
        /*01dc*/ 	.word	0x000000ff
        /*01e0*/ 	.word	0x00000070
        /*01e4*/ 	.short	0x0100
        /*01e6*/ 	.byte	0x07
	.zero		1


	//   ....[14]....
        /*01e8*/ 	.word	0x000007b0
        /*01ec*/ 	.word	0x000000ff
        /*01f0*/ 	.word	0x00000058
        /*01f4*/ 	.short	0x0100
        /*01f6*/ 	.byte	0x07
	.zero		1


	//   ....[15]....
        /*01f8*/ 	.word	0x000007c0
        /*01fc*/ 	.word	0x000000ff
        /*0200*/ 	.word	0x00000078
        /*0204*/ 	.short	0x0100
        /*0206*/ 	.byte	0x07
	.zero		1


	//   ....[16]....
        /*0208*/ 	.word	0x000008b0
        /*020c*/ 	.word	0x000000ff
        /*0210*/ 	.word	0x00000080
        /*0214*/ 	.short	0x0100
        /*0216*/ 	.byte	0x05
	.zero		1


	//   ....[17]....
        /*0218*/ 	.word	0x000008c0
        /*021c*/ 	.word	0x000000ff
        /*0220*/ 	.word	0x00000088
        /*0224*/ 	.short	0x0100
        /*0226*/ 	.byte	0x05
	.zero		1


	//   ....[18]....
        /*0228*/ 	.word	0x00000a00
        /*022c*/ 	.word	0x000000ff
        /*0230*/ 	.word	0x00000090
        /*0234*/ 	.short	0x0100
        /*0236*/ 	.byte	0x05
	.zero		1


	//   ....[19]....
        /*0238*/ 	.word	0x00000a10
        /*023c*/ 	.word	0x000000ff
        /*0240*/ 	.word	0x000000a0
        /*0244*/ 	.short	0x0100
        /*0246*/ 	.byte	0x05
	.zero		1


	//   ....[20]....
        /*0248*/ 	.word	0x00000a20
        /*024c*/ 	.word	0x000000ff
        /*0250*/ 	.word	0x00000098
        /*0254*/ 	.short	0x0100
        /*0256*/ 	.byte	0x05
	.zero		1


	//   ....[21]....
        /*0258*/ 	.word	0x00000a30
        /*025c*/ 	.word	0x000000ff
        /*0260*/ 	.word	0x000000a8
        /*0264*/ 	.short	0x0100
        /*0266*/ 	.byte	0x05
	.zero		1


	//   ....[22]....
        /*0268*/ 	.word	0x00000b60
        /*026c*/ 	.word	0x000000ff
        /*0270*/ 	.word	0x000000b0
        /*0274*/ 	.short	0x0100
        /*0276*/ 	.byte	0x07
	.zero		1


	//   ....[23]....
        /*0278*/ 	.word	0x00000b70
        /*027c*/ 	.word	0x000000ff
        /*0280*/ 	.word	0x000000c0
        /*0284*/ 	.short	0x0100
        /*0286*/ 	.byte	0x07
	.zero		1


	//   ....[24]....
        /*0288*/ 	.word	0x00000b80
        /*028c*/ 	.word	0x000000ff
        /*0290*/ 	.word	0x000000b8
        /*0294*/ 	.short	0x0100
        /*0296*/ 	.byte	0x07
	.zero		1


	//   ....[25]....
        /*0298*/ 	.word	0x00000b90
        /*029c*/ 	.word	0x000000ff
        /*02a0*/ 	.word	0x000000c8
        /*02a4*/ 	.short	0x0100
        /*02a6*/ 	.byte	0x07
	.zero		1


	//   ....[26]....
        /*02a8*/ 	.word	0x00000c80
        /*02ac*/ 	.word	0x000000ff
        /*02b0*/ 	.word	0x000000d0
        /*02b4*/ 	.short	0x0100
        /*02b6*/ 	.byte	0x05
	.zero		1


	//   ....[27]....
        /*02b8*/ 	.word	0x00000c90
        /*02bc*/ 	.word	0x000000ff
        /*02c0*/ 	.word	0x000000e0
        /*02c4*/ 	.short	0x0100
        /*02c6*/ 	.byte	0x05
	.zero		1


	//   ....[28]....
        /*02c8*/ 	.word	0x00000ca0
        /*02cc*/ 	.word	0x000000ff
        /*02d0*/ 	.word	0x000000d8
        /*02d4*/ 	.short	0x0100
        /*02d6*/ 	.byte	0x05
	.zero		1


	//   ....[29]....
        /*02d8*/ 	.word	0x00000cb0
        /*02dc*/ 	.word	0x000000ff
        /*02e0*/ 	.word	0x000000e8
        /*02e4*/ 	.short	0x0100
        /*02e6*/ 	.byte	0x05
	.zero		1


	//   ....[30]....
        /*02e8*/ 	.word	0x00001590
        /*02ec*/ 	.word	0x00000003
        /*02f0*/ 	.word	0x000000e0
        /*02f4*/ 	.short	0x010a
        /*02f6*/ 	.byte	0xff
	.zero		1


	//   ....[31]....
        /*02f8*/ 	.word	0x000015c0
        /*02fc*/ 	.word	0x00000003
        /*0300*/ 	.word	0x000000d0
        /*0304*/ 	.short	0x0101
        /*0306*/ 	.byte	0xff
	.zero		1


	//   ....[32]....
        /*0308*/ 	.word	0x00001690
        /*030c*/ 	.word	0x000000ff
        /*0310*/ 	.word	0x00000020
        /*0314*/ 	.short	0x010a
        /*0316*/ 	.byte	0x08
	.zero		1


	//   ....[33]....
        /*0318*/ 	.word	0x00001730
        /*031c*/ 	.word	0x000000ff
        /*0320*/ 	.word	0x00000020
        /*0324*/ 	.short	0x010a
        /*0326*/ 	.byte	0x21
	.zero		1


	//   ....[34]....
        /*0328*/ 	.word	0x00001880
        /*032c*/ 	.word	0x000000ff
        /*0330*/ 	.word	0x00000020
        /*0334*/ 	.short	0x010a
        /*0336*/ 	.byte	0x08
	.zero		1


	//   ....[35]....
        /*0338*/ 	.word	0x00001990
        /*033c*/ 	.word	0x000000ff
        /*0340*/ 	.word	0x00000088
        /*0344*/ 	.short	0x0101
        /*0346*/ 	.byte	0x04
	.zero		1


	//   ....[36]....
        /*0348*/ 	.word	0x000019b0
        /*034c*/ 	.word	0x000000ff
        /*0350*/ 	.word	0x00000020
        /*0354*/ 	.short	0x010a
        /*0356*/ 	.byte	0x08
	.zero		1


	//   ....[37]....
        /*0358*/ 	.word	0x00001a30
        /*035c*/ 	.word	0x000000ff
        /*0360*/ 	.word	0x00000020
        /*0364*/ 	.short	0x010a
        /*0366*/ 	.byte	0x11
	.zero		1


	//   ....[38]....
        /*0368*/ 	.word	0x00001b80
        /*036c*/ 	.word	0x000000ff
        /*0370*/ 	.word	0x00000020
        /*0374*/ 	.short	0x010a
        /*0376*/ 	.byte	0x08
	.zero		1


	//   ....[39]....
        /*0378*/ 	.word	0x00001cc0
        /*037c*/ 	.word	0x00000002
        /*0380*/ 	.word	0x00000090
        /*0384*/ 	.short	0x010a
        /*0386*/ 	.byte	0xff
	.zero		1


	//   ....[40]....
        /*0388*/ 	.word	0x00001d80
        /*038c*/ 	.word	0x00000002
        /*0390*/ 	.word	0x00000000
        /*0394*/ 	.short	0x0101
        /*0396*/ 	.byte	0xff
	.zero		1


	//   ....[41]....
        /*0398*/ 	.word	0x000022e0
        /*039c*/ 	.word	0x000000ff
        /*03a0*/ 	.word	0x00000000
        /*03a4*/ 	.short	0x010a
        /*03a6*/ 	.byte	0x05
	.zero		1


	//   ....[42]....
        /*03a8*/ 	.word	0x00002370
        /*03ac*/ 	.word	0x000000ff
        /*03b0*/ 	.word	0x00000000
        /*03b4*/ 	.short	0x010a
        /*03b6*/ 	.byte	0x05
	.zero		1


	//   ....[43]....
        /*03b8*/ 	.word	0x00002400
        /*03bc*/ 	.word	0x000000ff
        /*03c0*/ 	.word	0x00000000
        /*03c4*/ 	.short	0x010a
        /*03c6*/ 	.byte	0x05
	.zero		1


	//   ....[44]....
        /*03c8*/ 	.word	0x000024a0
        /*03cc*/ 	.word	0x00000000
        /*03d0*/ 	.word	0x00000000
        /*03d4*/ 	.short	0x010a
        /*03d6*/ 	.byte	0xff
	.zero		1


	//   ....[45]....
        /*03d8*/ 	.word	0x000025c0
        /*03dc*/ 	.word	0x00000000
        /*03e0*/ 	.word	0x000000d0
        /*03e4*/ 	.short	0x010a
        /*03e6*/ 	.byte	0xff
	.zero		1


	//   ....[46]....
        /*03e8*/ 	.word	0x00002620
        /*03ec*/ 	.word	0x00000004
        /*03f0*/ 	.word	0x00000000
        /*03f4*/ 	.short	0x0101
        /*03f6*/ 	.byte	0xff
	.zero		1


	//   ....[47]....
        /*03f8*/ 	.word	0x00002640
        /*03fc*/ 	.word	0x000000ff
        /*0400*/ 	.word	0x000000a0
        /*0404*/ 	.short	0x010a
        /*0406*/ 	.byte	0x05
	.zero		1


	//   ....[48]....
        /*0408*/ 	.word	0x00002760
        /*040c*/ 	.word	0x00000000
        /*0410*/ 	.word	0x00000090
        /*0414*/ 	.short	0x010a
        /*0416*/ 	.byte	0xff
	.zero		1


	//   ....[49]....
        /*0418*/ 	.word	0x00002870
        /*041c*/ 	.word	0x00000000
        /*0420*/ 	.word	0x00000000
        /*0424*/ 	.short	0x0101
        /*0426*/ 	.byte	0xff
	.zero		1


	//   ....[50]....
        /*0428*/ 	.word	0x00002900
        /*042c*/ 	.word	0x000000ff
        /*0430*/ 	.word	0x000000a0
        /*0434*/ 	.short	0x0106
        /*0436*/ 	.byte	0x05
	.zero		1


	//   ....[51]....
        /*0438*/ 	.word	0x00002920
        /*043c*/ 	.word	0x000000ff
        /*0440*/ 	.word	0x000000a0
        /*0444*/ 	.short	0x010a
        /*0446*/ 	.byte	0x05
	.zero		1


	//   ....[52]....
        /*0448*/ 	.word	0x000029b0
        /*044c*/ 	.word	0x000000ff
        /*0450*/ 	.word	0x000000a0
        /*0454*/ 	.short	0x0106
        /*0456*/ 	.byte	0x04
	.zero		1


	//   ....[53]....
        /*0458*/ 	.word	0x000029f0
        /*045c*/ 	.word	0x00000000
        /*0460*/ 	.word	0x000000a0
        /*0464*/ 	.short	0x010a
        /*0466*/ 	.byte	0xff
	.zero		1


	//   ....[54]....
        /*0468*/ 	.word	0x00002ef0
        /*046c*/ 	.word	0x00000000
        /*0470*/ 	.word	0x00000090
        /*0474*/ 	.short	0x010a
        /*0476*/ 	.byte	0xff
	.zero		1


	//   ....[55]....
        /*0478*/ 	.word	0x00003000
        /*047c*/ 	.word	0x00000003
        /*0480*/ 	.word	0x00000000
        /*0484*/ 	.short	0x0101
        /*0486*/ 	.byte	0xff
	.zero		1


	//   ....[56]....
        /*0488*/ 	.word	0x00003010
        /*048c*/ 	.word	0x000000ff
        /*0490*/ 	.word	0x00000000
        /*0494*/ 	.short	0x010a
        /*0496*/ 	.byte	0x04
	.zero		1


	//   ....[57]....
        /*0498*/ 	.word	0x00003030
        /*049c*/ 	.word	0x000000ff
        /*04a0*/ 	.word	0x000000c0
        /*04a4*/ 	.short	0x010a
        /*04a6*/ 	.byte	0x08
	.zero		1


	//   ....[58]....
        /*04a8*/ 	.word	0x00003100
        /*04ac*/ 	.word	0x000000ff
        /*04b0*/ 	.word	0x00000000
        /*04b4*/ 	.short	0x010a
        /*04b6*/ 	.byte	0x07
	.zero		1


	//   ....[59]....
        /*04b8*/ 	.word	0x00003240
        /*04bc*/ 	.word	0x000000ff
        /*04c0*/ 	.word	0x00000000
        /*04c4*/ 	.short	0x010a
        /*04c6*/ 	.byte	0x04
	.zero		1


	//   ....[60]....
        /*04c8*/ 	.word	0x00003430
        /*04cc*/ 	.word	0x000000ff
        /*04d0*/ 	.word	0x00000000
        /*04d4*/ 	.short	0x010a
        /*04d6*/ 	.byte	0x05
	.zero		1


	//   ....[61]....
        /*04d8*/ 	.word	0x000034c0
        /*04dc*/ 	.word	0x000000ff
        /*04e0*/ 	.word	0x00000000
        /*04e4*/ 	.short	0x010a
        /*04e6*/ 	.byte	0x07
	.zero		1


	//   ....[62]....
        /*04e8*/ 	.word	0x00003940
        /*04ec*/ 	.word	0x00000000
        /*04f0*/ 	.word	0x00000090
        /*04f4*/ 	.short	0x010a
        /*04f6*/ 	.byte	0xff
	.zero		1


	//   ....[63]....
        /*04f8*/ 	.word	0x00003a00
        /*04fc*/ 	.word	0x00000000
        /*0500*/ 	.word	0x00000000
        /*0504*/ 	.short	0x0101
        /*0506*/ 	.byte	0xff
	.zero		1


	//   ....[64]....
        /*0508*/ 	.word	0x00003d20
        /*050c*/ 	.word	0x000000ff
        /*0510*/ 	.word	0x00000088
        /*0514*/ 	.short	0x010a
        /*0516*/ 	.byte	0x07
	.zero		1


	//   ....[65]....
        /*0518*/ 	.word	0x00003f10
        /*051c*/ 	.word	0x000000ff
        /*0520*/ 	.word	0x00000060
        /*0524*/ 	.short	0x010a
        /*0526*/ 	.byte	0x07
	.zero		1


	//   ....[66]....
        /*0528*/ 	.word	0x00004080
        /*052c*/ 	.word	0x000000ff
        /*0530*/ 	.word	0x00000040
        /*0534*/ 	.short	0x010b
        /*0536*/ 	.byte	0x07
	.zero		1


	//   ....[67]....
        /*0538*/ 	.word	0x00004090
        /*053c*/ 	.word	0x000000ff
        /*0540*/ 	.word	0x00000000
        /*0544*/ 	.short	0x0101
        /*0546*/ 	.byte	0x08
	.zero		1


	//   ....[68]....
        /*0548*/ 	.word	0x000040b0
        /*054c*/ 	.word	0x000000ff
        /*0550*/ 	.word	0x00000068
        /*0554*/ 	.short	0x010a
        /*0556*/ 	.byte	0x07
	.zero		1


	//   ....[69]....
        /*0558*/ 	.word	0x00004210
        /*055c*/ 	.word	0x000000ff
        /*0560*/ 	.word	0x00000048
        /*0564*/ 	.short	0x010b
        /*0566*/ 	.byte	0x07
	.zero		1


	//   ....[70]....
        /*0568*/ 	.word	0x00004220
        /*056c*/ 	.word	0x000000ff
        /*0570*/ 	.word	0x00000000
        /*0574*/ 	.short	0x0101
        /*0576*/ 	.byte	0x08
	.zero		1


	//   ....[71]....
        /*0578*/ 	.word	0x00004230
        /*057c*/ 	.word	0x000000ff
        /*0580*/ 	.word	0x00000070
        /*0584*/ 	.short	0x010a
        /*0586*/ 	.byte	0x07
	.zero		1


	//   ....[72]....
        /*0588*/ 	.word	0x000043d0
        /*058c*/ 	.word	0x000000ff
        /*0590*/ 	.word	0x00000050
        /*0594*/ 	.short	0x010b
        /*0596*/ 	.byte	0x07
	.zero		1


	//   ....[73]....
        /*0598*/ 	.word	0x00004440
        /*059c*/ 	.word	0x000000ff
        /*05a0*/ 	.word	0x00000000
        /*05a4*/ 	.short	0x0101
        /*05a6*/ 	.byte	0x08
	.zero		1


	//   ....[74]....
        /*05a8*/ 	.word	0x00004470
        /*05ac*/ 	.word	0x000000ff
        /*05b0*/ 	.word	0x00000078
        /*05b4*/ 	.short	0x010a
        /*05b6*/ 	.byte	0x07
	.zero		1


	//   ....[75]....
        /*05b8*/ 	.word	0x00004680
        /*05bc*/ 	.word	0x000000ff
        /*05c0*/ 	.word	0x00000058
        /*05c4*/ 	.short	0x010b
        /*05c6*/ 	.byte	0x07
	.zero		1


	//   ....[76]....
        /*05c8*/ 	.word	0x000046a0
        /*05cc*/ 	.word	0x000000ff
        /*05d0*/ 	.word	0x00000000
        /*05d4*/ 	.short	0x0101
        /*05d6*/ 	.byte	0x0d
	.zero		1


	//   ....[77]....
        /*05d8*/ 	.word	0x000046d0
        /*05dc*/ 	.word	0x000000ff
        /*05e0*/ 	.word	0x00000060
        /*05e4*/ 	.short	0x010a
        /*05e6*/ 	.byte	0x07
	.zero		1


	//   ....[78]....
        /*05e8*/ 	.word	0x000046f0
        /*05ec*/ 	.word	0x000000ff
        /*05f0*/ 	.word	0x00000068
        /*05f4*/ 	.short	0x010a
        /*05f6*/ 	.byte	0x07
	.zero		1


	//   ....[79]....
        /*05f8*/ 	.word	0x00004710
        /*05fc*/ 	.word	0x000000ff
        /*0600*/ 	.word	0x00000070
        /*0604*/ 	.short	0x010a
        /*0606*/ 	.byte	0x07
	.zero		1


	//   ....[80]....
        /*0608*/ 	.word	0x00004750
        /*060c*/ 	.word	0x00000000
        /*0610*/ 	.word	0x00000078
        /*0614*/ 	.short	0x010a
        /*0616*/ 	.byte	0xff
	.zero		1


	//   ....[81]....
        /*0618*/ 	.word	0x00004a90
        /*061c*/ 	.word	0x00000000
        /*0620*/ 	.word	0x00000090
        /*0624*/ 	.short	0x010a
        /*0626*/ 	.byte	0xff
	.zero		1


	//   ....[82]....
        /*0628*/ 	.word	0x00004ba0
        /*062c*/ 	.word	0x00000000
        /*0630*/ 	.word	0x00000000
        /*0634*/ 	.short	0x0101
        /*0636*/ 	.byte	0xff
	.zero		1


	//   ....[83]....
        /*0638*/ 	.word	0x00005600
        /*063c*/ 	.word	0x00000003
        /*0640*/ 	.word	0x00000040
        /*0644*/ 	.short	0x010a
        /*0646*/ 	.byte	0xff
	.zero		1


	//   ....[84]....
        /*0648*/ 	.word	0x00005640
        /*064c*/ 	.word	0x0000006c
        /*0650*/ 	.word	0x000000b0
        /*0654*/ 	.short	0x010a
        /*0656*/ 	.byte	0xff
	.zero		1


	//   ....[85]....
        /*0658*/ 	.word	0x00005780
        /*065c*/ 	.word	0x00000003
        /*0660*/ 	.word	0x00000040
        /*0664*/ 	.short	0x010a
        /*0666*/ 	.byte	0xff
	.zero		1


	//   ....[86]....
        /*0668*/ 	.word	0x000058c0
        /*066c*/ 	.word	0x00000000
        /*0670*/ 	.word	0x00000000
        /*0674*/ 	.short	0x0101
        /*0676*/ 	.byte	0xff
	.zero		1


	//   ....[87]....
        /*0678*/ 	.word	0x00005940
        /*067c*/ 	.word	0x0000006c
        /*0680*/ 	.word	0x000000b0
        /*0684*/ 	.short	0x010a
        /*0686*/ 	.byte	0xff
	.zero		1


	//   ....[88]....
        /*0688*/ 	.word	0x00006cd0
        /*068c*/ 	.word	0x00000076
        /*0690*/ 	.word	0x00000040
        /*0694*/ 	.short	0x010a
        /*0696*/ 	.byte	0xff
	.zero		1


	//   ....[89]....
        /*0698*/ 	.word	0x00006da0
        /*069c*/ 	.word	0x00000076
        /*06a0*/ 	.word	0x00000040
        /*06a4*/ 	.short	0x010a
        /*06a6*/ 	.byte	0xff
	.zero		1


	//   ....[90]....
        /*06a8*/ 	.word	0x00006f00
        /*06ac*/ 	.word	0x00000003
        /*06b0*/ 	.word	0x00000000
        /*06b4*/ 	.short	0x0101
        /*06b6*/ 	.byte	0xff
	.zero		1


	//   ....[91]....
        /*06b8*/ 	.word	0x00008270
        /*06bc*/ 	.word	0x00000000
        /*06c0*/ 	.word	0x00000040
        /*06c4*/ 	.short	0x010a
        /*06c6*/ 	.byte	0xff
	.zero		1


	//   ....[92]....
        /*06c8*/ 	.word	0x00008340
        /*06cc*/ 	.word	0x00000000
        /*06d0*/ 	.word	0x00000040
        /*06d4*/ 	.short	0x010a
        /*06d6*/ 	.byte	0xff
	.zero		1


	//   ....[93]....
        /*06d8*/ 	.word	0x00008480
        /*06dc*/ 	.word	0x00000000
        /*06e0*/ 	.word	0x00000000
        /*06e4*/ 	.short	0x0101
        /*06e6*/ 	.byte	0xff
	.zero		1


	//   ....[94]....
        /*06e8*/ 	.word	0x00009840
        /*06ec*/ 	.word	0x00000000
        /*06f0*/ 	.word	0x00000040
        /*06f4*/ 	.short	0x010a
        /*06f6*/ 	.byte	0xff
	.zero		1


	//   ....[95]....
        /*06f8*/ 	.word	0x00009910
        /*06fc*/ 	.word	0x00000000
        /*0700*/ 	.word	0x00000040
        /*0704*/ 	.short	0x010a
        /*0706*/ 	.byte	0xff
	.zero		1


	//   ....[96]....
        /*0708*/ 	.word	0x00009a50
        /*070c*/ 	.word	0x00000000
        /*0710*/ 	.word	0x00000000
        /*0714*/ 	.short	0x0101
        /*0716*/ 	.byte	0xff
	.zero		1


	//   ....[97]....
        /*0718*/ 	.word	0x00009e90
        /*071c*/ 	.word	0x000000ff
        /*0720*/ 	.word	0x00000000
        /*0724*/ 	.short	0x0101
        /*0726*/ 	.byte	0x05
	.zero		1


	//   ....[98]....
        /*0728*/ 	.word	0x0000afd0
        /*072c*/ 	.word	0x00000003
        /*0730*/ 	.word	0x000000e0
        /*0734*/ 	.short	0x010a
        /*0736*/ 	.byte	0xff
	.zero		1


	//   ....[99]....
        /*0738*/ 	.word	0x0000b030
        /*073c*/ 	.word	0x00000002
        /*0740*/ 	.word	0x00000020
        /*0744*/ 	.short	0x010a
        /*0746*/ 	.byte	0xff
	.zero		1


	//   ....[100]....
        /*0748*/ 	.word	0x0000b090
        /*074c*/ 	.word	0x00000002
        /*0750*/ 	.word	0x00000020
        /*0754*/ 	.short	0x010a
        /*0756*/ 	.byte	0xff
	.zero		1


	//   ....[101]....
        /*0758*/ 	.word	0x0000b0e0
        /*075c*/ 	.word	0x00000002
        /*0760*/ 	.word	0x00000090
        /*0764*/ 	.short	0x010a
        /*0766*/ 	.byte	0xff
	.zero		1


	//   ....[102]....
        /*0768*/ 	.word	0x0000b140
        /*076c*/ 	.word	0x00000000
        /*0770*/ 	.word	0x00000000
        /*0774*/ 	.short	0x010a
        /*0776*/ 	.byte	0xff
	.zero		1


	//   ....[103]....
        /*0778*/ 	.word	0x0000b1a0
        /*077c*/ 	.word	0x00000000
        /*0780*/ 	.word	0x00000000
        /*0784*/ 	.short	0x010a
        /*0786*/ 	.byte	0xff
	.zero		1


	//   ....[104]....
        /*0788*/ 	.word	0x0000b200
        /*078c*/ 	.word	0x00000000
        /*0790*/ 	.word	0x00000000
        /*0794*/ 	.short	0x010a
        /*0796*/ 	.byte	0xff
	.zero		1


	//   ....[105]....
        /*0798*/ 	.word	0x0000b250
        /*079c*/ 	.word	0x00000000
        /*07a0*/ 	.word	0x000000d0
        /*07a4*/ 	.short	0x010a
        /*07a6*/ 	.byte	0xff
	.zero		1


	//   ....[106]....
        /*07a8*/ 	.word	0x0000b2b0
        /*07ac*/ 	.word	0x00000000
        /*07b0*/ 	.word	0x000000a0
        /*07b4*/ 	.short	0x010a
        /*07b6*/ 	.byte	0xff
	.zero		1


	//   ....[107]....
        /*07b8*/ 	.word	0x0000b300
        /*07bc*/ 	.word	0x00000000
        /*07c0*/ 	.word	0x00000090
        /*07c4*/ 	.short	0x010a
        /*07c6*/ 	.byte	0xff
	.zero		1


	//   ....[108]....
        /*07c8*/ 	.word	0x0000b360
        /*07cc*/ 	.word	0x00000000
        /*07d0*/ 	.word	0x000000a0
        /*07d4*/ 	.short	0x010a
        /*07d6*/ 	.byte	0xff
	.zero		1


	//   ....[109]....
        /*07d8*/ 	.word	0x0000b3b0
        /*07dc*/ 	.word	0x00000000
        /*07e0*/ 	.word	0x00000090
        /*07e4*/ 	.short	0x010a
        /*07e6*/ 	.byte	0xff
	.zero		1


	//   ....[110]....
        /*07e8*/ 	.word	0x0000b410
        /*07ec*/ 	.word	0x00000003
        /*07f0*/ 	.word	0x000000c0
        /*07f4*/ 	.short	0x010a
        /*07f6*/ 	.byte	0xff
	.zero		1


	//   ....[111]....
        /*07f8*/ 	.word	0x0000b470
        /*07fc*/ 	.word	0x00000000
        /*0800*/ 	.word	0x00000000
        /*0804*/ 	.short	0x010a
        /*0806*/ 	.byte	0xff
	.zero		1


	//   ....[112]....
        /*0808*/ 	.word	0x0000b4d0
        /*080c*/ 	.word	0x00000000
        /*0810*/ 	.word	0x00000000
        /*0814*/ 	.short	0x010a
        /*0816*/ 	.byte	0xff
	.zero		1


	//   ....[113]....
        /*0818*/ 	.word	0x0000b530
        /*081c*/ 	.word	0x00000000
        /*0820*/ 	.word	0x00000000
        /*0824*/ 	.short	0x010a
        /*0826*/ 	.byte	0xff
	.zero		1


	//   ....[114]....
        /*0828*/ 	.word	0x0000b580
        /*082c*/ 	.word	0x00000000
        /*0830*/ 	.word	0x00000090
        /*0834*/ 	.short	0x010a
        /*0836*/ 	.byte	0xff
	.zero		1


	//   ....[115]....
        /*0838*/ 	.word	0x0000b5e0
        /*083c*/ 	.word	0x00000000
        /*0840*/ 	.word	0x00000088
        /*0844*/ 	.short	0x010a
        /*0846*/ 	.byte	0xff
	.zero		1


	//   ....[116]....
        /*0848*/ 	.word	0x0000b640
        /*084c*/ 	.word	0x00000003
        /*0850*/ 	.word	0x00000060
        /*0854*/ 	.short	0x010a
        /*0856*/ 	.byte	0xff
	.zero		1


	//   ....[117]....
        /*0858*/ 	.word	0x0000b6a0
        /*085c*/ 	.word	0x00000003
        /*0860*/ 	.word	0x00000068
        /*0864*/ 	.short	0x010a
        /*0866*/ 	.byte	0xff
	.zero		1


	//   ....[118]....
        /*0868*/ 	.word	0x0000b700
        /*086c*/ 	.word	0x00000003
        /*0870*/ 	.word	0x00000070
        /*0874*/ 	.short	0x010a
        /*0876*/ 	.byte	0xff
	.zero		1


	//   ....[119]....
        /*0878*/ 	.word	0x0000b760
        /*087c*/ 	.word	0x00000003
        /*0880*/ 	.word	0x00000078
        /*0884*/ 	.short	0x010a
        /*0886*/ 	.byte	0xff
	.zero		1


	//   ....[120]....
        /*0888*/ 	.word	0x0000b7c0
        /*088c*/ 	.word	0x00000000
        /*0890*/ 	.word	0x00000060
        /*0894*/ 	.short	0x010a
        /*0896*/ 	.byte	0xff
	.zero		1


	//   ....[121]....
        /*0898*/ 	.word	0x0000b820
        /*089c*/ 	.word	0x00000000
        /*08a0*/ 	.word	0x00000068
        /*08a4*/ 	.short	0x010a
        /*08a6*/ 	.byte	0xff
	.zero		1


	//   ....[122]....
        /*08a8*/ 	.word	0x0000b880
        /*08ac*/ 	.word	0x00000000
        /*08b0*/ 	.word	0x00000070
        /*08b4*/ 	.short	0x010a
        /*08b6*/ 	.byte	0xff
	.zero		1


	//   ....[123]....
        /*08b8*/ 	.word	0x0000b8d0
        /*08bc*/ 	.word	0x00000000
        /*08c0*/ 	.word	0x00000090
        /*08c4*/ 	.short	0x010a
        /*08c6*/ 	.byte	0xff
	.zero		1


	//   ....[124]....
        /*08c8*/ 	.word	0x0000b920
        /*08cc*/ 	.word	0x00000003
        /*08d0*/ 	.word	0x00000040
        /*08d4*/ 	.short	0x010a
        /*08d6*/ 	.byte	0xff
	.zero		1


	//   ....[125]....
        /*08d8*/ 	.word	0x0000b970
        /*08dc*/ 	.word	0x0000006c
        /*08e0*/ 	.word	0x000000b0
        /*08e4*/ 	.short	0x010a
        /*08e6*/ 	.byte	0xff
	.zero		1


	//   ....[126]....
        /*08e8*/ 	.word	0x0000b9c0
        /*08ec*/ 	.word	0x00000076
        /*08f0*/ 	.word	0x00000040
        /*08f4*/ 	.short	0x010a
        /*08f6*/ 	.byte	0xff
	.zero		1


	//   ....[127]....
        /*08f8*/ 	.word	0x0000ba10
        /*08fc*/ 	.word	0x00000000
        /*0900*/ 	.word	0x00000040
        /*0904*/ 	.short	0x010a
        /*0906*/ 	.byte	0xff
	.zero		1


	//   ....[128]....
        /*0908*/ 	.word	0x0000ba60
        /*090c*/ 	.word	0x00000000
        /*0910*/ 	.word	0x00000040
        /*0914*/ 	.short	0x010a
        /*0916*/ 	.byte	0xff
	.zero		1


	//----- nvinfo : EIATTR_NUM_MBARRIERS
	.align		4
.L_48:
        /*0918*/ 	.byte	0x03, 0x38
        /*091a*/ 	.short	0x001e


	//----- nvinfo : EIATTR_EXIT_INSTR_OFFSETS
	.align		4
        /*091c*/ 	.byte	0x04, 0x1c
        /*091e*/ 	.short	(.L_50 - .L_49)


	//   ....[0]....
.L_49:
        /*0920*/ 	.word	0x000024d0


	//   ....[1]....
        /*0924*/ 	.word	0x000029c0


	//   ....[2]....
        /*0928*/ 	.word	0x00002a20


	//   ....[3]....
        /*092c*/ 	.word	0x00003720


	//   ....[4]....
        /*0930*/ 	.word	0x00004780


	//   ....[5]....
        /*0934*/ 	.word	0x000047c0


	//   ....[6]....
        /*0938*/ 	.word	0x0000afc0


	//----- nvinfo : EIATTR_MAX_THREADS
	.align		4
.L_50:
        /*093c*/ 	.byte	0x04, 0x05
        /*093e*/ 	.short	(.L_52 - .L_51)
.L_51:
        /*0940*/ 	.word	0x00000100
        /*0944*/ 	.word	0x00000001
        /*0948*/ 	.word	0x00000001


	//----- nvinfo : EIATTR_CRS_STACK_SIZE
	.align		4
.L_52:
        /*094c*/ 	.byte	0x04, 0x1e
        /*094e*/ 	.short	(.L_54 - .L_53)
.L_53:
        /*0950*/ 	.word	0x00000000


	//----- nvinfo : EIATTR_CBANK_PARAM_SIZE
	.align		4
.L_54:
        /*0954*/ 	.byte	0x03, 0x19
        /*0956*/ 	.short	0x0800


	//----- nvinfo : EIATTR_PARAM_CBANK
	.align		4
        /*0958*/ 	.byte	0x04, 0x0a
        /*095a*/ 	.short	(.L_56 - .L_55)
	.align		4
.L_55:
        /*095c*/ 	.word	index@(.nv.constant0._ZN7cutlass13device_kernelINS_4gemm6kernel13GemmUniversalIN4cute5tupleIJiiiiEEENS1_10collective13CollectiveMmaINS1_35MainloopSm100TmaUmmaWarpSpecializedILi4ELi2ELi2ENS5_IJNS4_1CILi1EEESB_SB_EEEEENS5_IJNSA_ILi128EEENSA_ILi256EEENSA_ILi64EEEEEEaNS5_IJlSB_lEEEaSI_NS4_8TiledMMAINS4_8MMA_AtomIJNS4_15SM100_MMA_S8_SSIaaiLi128ELi256ELNS4_4UMMA5MajorE0ELSN_0ELNSM_8SaturateE0EEEEEENS4_6LayoutISC_NS5_IJNSA_ILi0EEESS_SS_EEEEENS5_IJNS4_10UnderscoreESV_SV_EEEEENS4_13SM90_TMA_LOADENS4_14ComposedLayoutINS4_7SwizzleILi2ELi4ELi3EEENS4_18smem_ptr_flag_bitsILi8EEENSR_INS5_IJNSA_ILi8EEESG_EEENS5_IJSG_SB_EEEEEEEvNS4_8identityESY_S18_vS19_EENS_8epilogue10collective18CollectiveEpilogueINS1B_23Sm100TmaWarpSpecializedILi4ELi2ELi64ELb0ELb0EEEJSH_NS5_IJNSR_ISE_SB_EENSR_ISG_SB_EEEEEaSI_aSI_NS1B_6fusion15FusionCallbacksIS1F_NS1J_17LinearCombinationIaiaiLNS_15FloatRoundStyleE2EEESH_S1I_JEEENS4_5SM1004TMEM4LOAD26SM100_TMEM_LOAD_32dp32b64xESY_S18_NS4_39AutoVectorizingCopyWithAssumedAlignmentILi128EEENS4_14SM90_TMA_STOREES18_S1U_S1U_EEEvvEEEEvNT_6ParamsE)
        /*0960*/ 	.short	0x0380
        /*0962*/ 	.short	0x0800


	//----- nvinfo : EIATTR_SW_WAR
	.align		4
.L_56:
        /*0964*/ 	.byte	0x04, 0x36
        /*0966*/ 	.short	(.L_58 - .L_57)
.L_57:
        /*0968*/ 	.word	0x00000008
.L_58:


//--------------------- .nv.callgraph             --------------------------
	.section	.nv.callgraph,"",@"SHT_CUDA_CALLGRAPH"
	.align	4
	.sectionentsize	8
	.align		4
        /*0000*/ 	.word	0x00000000
	.align		4
        /*0004*/ 	.word	0xffffffff
	.align		4
        /*0008*/ 	.word	index@(_ZN7cutlass13device_kernelINS_4gemm6kernel13GemmUniversalIN4cute5tupleIJiiiiEEENS1_10collective13CollectiveMmaINS1_35MainloopSm100TmaUmmaWarpSpecializedILi4ELi2ELi2ENS5_IJNS4_1CILi1EEESB_SB_EEEEENS5_IJNSA_ILi128EEENSA_ILi256EEENSA_ILi64EEEEEEaNS5_IJlSB_lEEEaSI_NS4_8TiledMMAINS4_8MMA_AtomIJNS4_15SM100_MMA_S8_SSIaaiLi128ELi256ELNS4_4UMMA5MajorE0ELSN_0ELNSM_8SaturateE0EEEEEENS4_6LayoutISC_NS5_IJNSA_ILi0EEESS_SS_EEEEENS5_IJNS4_10UnderscoreESV_SV_EEEEENS4_13SM90_TMA_LOADENS4_14ComposedLayoutINS4_7SwizzleILi2ELi4ELi3EEENS4_18smem_ptr_flag_bitsILi8EEENSR_INS5_IJNSA_ILi8EEESG_EEENS5_IJSG_SB_EEEEEEEvNS4_8identityESY_S18_vS19_EENS_8epilogue10collective18CollectiveEpilogueINS1B_23Sm100TmaWarpSpecializedILi4ELi2ELi64ELb0ELb0EEEJSH_NS5_IJNSR_ISE_SB_EENSR_ISG_SB_EEEEEaSI_aSI_NS1B_6fusion15FusionCallbacksIS1F_NS1J_17LinearCombinationIaiaiLNS_15FloatRoundStyleE2EEESH_S1I_JEEENS4_5SM1004TMEM4LOAD26SM100_TMEM_LOAD_32dp32b64xESY_S18_NS4_39AutoVectorizingCopyWithAssumedAlignmentILi128EEENS4_14SM90_TMA_STOREES18_S1U_S1U_EEEvvEEEEvNT_6ParamsE)
	.align		4
        /*000c*/ 	.word	index@(__assertfail)
	.align		4
        /*0010*/ 	.word	0x00000000
	.align		4
        /*0014*/ 	.word	0xfffffffe
	.align		4
        /*0018*/ 	.word	0x00000000
	.align		4
        /*001c*/ 	.word	0xfffffffd
	.align		4
        /*0020*/ 	.word	0x00000000
	.align		4
        /*0024*/ 	.word	0xfffffffc


//--------------------- .nv.constant4             --------------------------
	.section	.nv.constant4,"a",@progbits
	.align	8
	.align		8
.nv.constant4:
        /*0000*/ 	.dword	__assertfail
	.align		8
        /*0008*/ 	.dword	__unnamed_1
	.align		8
        /*0010*/ 	.dword	__unnamed_2
	.align		8
        /*0018*/ 	.dword	__unnamed_3
	.align		8
        /*0020*/ 	.dword	_ZN40_INTERNAL_1f6b6022_4_k_cu_919d01e6_231384cuda3std3__45__cpo5beginE
	.align		8
        /*0028*/ 	.dword	_ZN40_INTERNAL_1f6b6022_4_k_cu_919d01e6_231384cuda3std3__45__cpo3endE
	.align		8
        /*0030*/ 	.dword	_ZN40_INTERNAL_1f6b6022_4_k_cu_919d01e6_231384cuda3std3__45__cpo6cbeginE
	.align		8
        /*0038*/ 	.dword	_ZN40_INTERNAL_1f6b6022_4_k_cu_919d01e6_231384cuda3std3__45__cpo4cendE
	.align		8
        /*0040*/ 	.dword	_ZN40_INTERNAL_1f6b6022_4_k_cu_919d01e6_231384cuda3std3__442_GLOBAL__N__1f6b6022_4_k_cu_919d01e6_231386ignoreE
	.align		8
        /*0048*/ 	.dword	_ZN40_INTERNAL_1f6b6022_4_k_cu_919d01e6_231384cuda3std3__419piecewise_constructE
	.align		8
        /*0050*/ 	.dword	_ZN40_INTERNAL_1f6b6022_4_k_cu_919d01e6_231384cuda3std3__48in_placeE
	.align		8
        /*0058*/ 	.dword	_ZN40_INTERNAL_1f6b6022_4_k_cu_919d01e6_231384cuda3std6ranges3__45__cpo4swapE
	.align		8
        /*0060*/ 	.dword	_ZN40_INTERNAL_1f6b6022_4_k_cu_919d01e6_231384cuda3std6ranges3__45__cpo9iter_moveE
	.align		8
        /*0068*/ 	.dword	_ZN40_INTERNAL_1f6b6022_4_k_cu_919d01e6_231384cute7productE
	.align		8
        /*0070*/ 	.dword	_ZN40_INTERNAL_1f6b6022_4_k_cu_919d01e6_231384cute1_E
	.align		8
        /*0078*/ 	.dword	$str$25
	.align		8
        /*0080*/ 	.dword	$str$26
	.align		8
        /*0088*/ 	.dword	$str$27
	.align		8
        /*0090*/ 	.dword	$str$28


//--------------------- .text._ZN7cutlass13device_kernelINS_4gemm6kernel13GemmUniversalIN4cute5tupleIJiiiiEEENS1_10collective13CollectiveMmaINS1_35MainloopSm100TmaUmmaWarpSpecializedILi4ELi2ELi2ENS5_IJNS4_1CILi1EEESB_SB_EEEEENS5_IJNSA_ILi128EEENSA_ILi256EEENSA_ILi64EEEEEEaNS5_IJlSB_lEEEaSI_NS4_8TiledMMAINS4_8MMA_AtomIJNS4_15SM100_MMA_S8_SSIaaiLi128ELi256ELNS4_4UMMA5MajorE0ELSN_0ELNSM_8SaturateE0EEEEEENS4_6LayoutISC_NS5_IJNSA_ILi0EEESS_SS_EEEEENS5_IJNS4_10UnderscoreESV_SV_EEEEENS4_13SM90_TMA_LOADENS4_14ComposedLayoutINS4_7SwizzleILi2ELi4ELi3EEENS4_18smem_ptr_flag_bitsILi8EEENSR_INS5_IJNSA_ILi8EEESG_EEENS5_IJSG_SB_EEEEEEEvNS4_8identityESY_S18_vS19_EENS_8epilogue10collective18CollectiveEpilogueINS1B_23Sm100TmaWarpSpecializedILi4ELi2ELi64ELb0ELb0EEEJSH_NS5_IJNSR_ISE_SB_EENSR_ISG_SB_EEEEEaSI_aSI_NS1B_6fusion15FusionCallbacksIS1F_NS1J_17LinearCombinationIaiaiLNS_15FloatRoundStyleE2EEESH_S1I_JEEENS4_5SM1004TMEM4LOAD26SM100_TMEM_LOAD_32dp32b64xESY_S18_NS4_39AutoVectorizingCopyWithAssumedAlignmentILi128EEENS4_14SM90_TMA_STOREES18_S1U_S1U_EEEvvEEEEvNT_6ParamsE --------------------------
	.section	.text._ZN7cutlass13device_kernelINS_4gemm6kernel13GemmUniversalIN4cute5tupleIJiiiiEEENS1_10collective13CollectiveMmaINS1_35MainloopSm100TmaUmmaWarpSpecializedILi4ELi2ELi2ENS5_IJNS4_1CILi1EEESB_SB_EEEEENS5_IJNSA_ILi128EEENSA_ILi256EEENSA_ILi64EEEEEEaNS5_IJlSB_lEEEaSI_NS4_8TiledMMAINS4_8MMA_AtomIJNS4_15SM100_MMA_S8_SSIaaiLi128ELi256ELNS4_4UMMA5MajorE0ELSN_0ELNSM_8SaturateE0EEEEEENS4_6LayoutISC_NS5_IJNSA_ILi0EEESS_SS_EEEEENS5_IJNS4_10UnderscoreESV_SV_EEEEENS4_13SM90_TMA_LOADENS4_14ComposedLayoutINS4_7SwizzleILi2ELi4ELi3EEENS4_18smem_ptr_flag_bitsILi8EEENSR_INS5_IJNSA_ILi8EEESG_EEENS5_IJSG_SB_EEEEEEEvNS4_8identityESY_S18_vS19_EENS_8epilogue10collective18CollectiveEpilogueINS1B_23Sm100TmaWarpSpecializedILi4ELi2ELi64ELb0ELb0EEEJSH_NS5_IJNSR_ISE_SB_EENSR_ISG_SB_EEEEEaSI_aSI_NS1B_6fusion15FusionCallbacksIS1F_NS1J_17LinearCombinationIaiaiLNS_15FloatRoundStyleE2EEESH_S1I_JEEENS4_5SM1004TMEM4LOAD26SM100_TMEM_LOAD_32dp32b64xESY_S18_NS4_39AutoVectorizingCopyWithAssumedAlignmentILi128EEENS4_14SM90_TMA_STOREES18_S1U_S1U_EEEvvEEEEvNT_6ParamsE,"ax",@progbits
	.align	128
.text._ZN7cutlass13device_kernelINS_4gemm6kernel13GemmUniversalIN4cute5tupleIJiiiiEEENS1_10collective13CollectiveMmaINS1_35MainloopSm100TmaUmmaWarpSpecializedILi4ELi2ELi2ENS5_IJNS4_1CILi1EEESB_SB_EEEEENS5_IJNSA_ILi128EEENSA_ILi256EEENSA_ILi64EEEEEEaNS5_IJlSB_lEEEaSI_NS4_8TiledMMAINS4_8MMA_AtomIJNS4_15SM100_MMA_S8_SSIaaiLi128ELi256ELNS4_4UMMA5MajorE0ELSN_0ELNSM_8SaturateE0EEEEEENS4_6LayoutISC_NS5_IJNSA_ILi0EEESS_SS_EEEEENS5_IJNS4_10UnderscoreESV_SV_EEEEENS4_13SM90_TMA_LOADENS4_14ComposedLayoutINS4_7SwizzleILi2ELi4ELi3EEENS4_18smem_ptr_flag_bitsILi8EEENSR_INS5_IJNSA_ILi8EEESG_EEENS5_IJSG_SB_EEEEEEEvNS4_8identityESY_S18_vS19_EENS_8epilogue10collective18CollectiveEpilogueINS1B_23Sm100TmaWarpSpecializedILi4ELi2ELi64ELb0ELb0EEEJSH_NS5_IJNSR_ISE_SB_EENSR_ISG_SB_EEEEEaSI_aSI_NS1B_6fusion15FusionCallbacksIS1F_NS1J_17LinearCombinationIaiaiLNS_15FloatRoundStyleE2EEESH_S1I_JEEENS4_5SM1004TMEM4LOAD26SM100_TMEM_LOAD_32dp32b64xESY_S18_NS4_39AutoVectorizingCopyWithAssumedAlignmentILi128EEENS4_14SM90_TMA_STOREES18_S1U_S1U_EEEvvEEEEvNT_6ParamsE:
        .type           _ZN7cutlass13device_kernelINS_4gemm6kernel13GemmUniversalIN4cute5tupleIJiiiiEEENS1_10collective13CollectiveMmaINS1_35MainloopSm100TmaUmmaWarpSpecializedILi4ELi2ELi2ENS5_IJNS4_1CILi1EEESB_SB_EEEEENS5_IJNSA_ILi128EEENSA_ILi256EEENSA_ILi64EEEEEEaNS5_IJlSB_lEEEaSI_NS4_8TiledMMAINS4_8MMA_AtomIJNS4_15SM100_MMA_S8_SSIaaiLi128ELi256ELNS4_4UMMA5MajorE0ELSN_0ELNSM_8SaturateE0EEEEEENS4_6LayoutISC_NS5_IJNSA_ILi0EEESS_SS_EEEEENS5_IJNS4_10UnderscoreESV_SV_EEEEENS4_13SM90_TMA_LOADENS4_14ComposedLayoutINS4_7SwizzleILi2ELi4ELi3EEENS4_18smem_ptr_flag_bitsILi8EEENSR_INS5_IJNSA_ILi8EEESG_EEENS5_IJSG_SB_EEEEEEEvNS4_8identityESY_S18_vS19_EENS_8epilogue10collective18CollectiveEpilogueINS1B_23Sm100TmaWarpSpecializedILi4ELi2ELi64ELb0ELb0EEEJSH_NS5_IJNSR_ISE_SB_EENSR_ISG_SB_EEEEEaSI_aSI_NS1B_6fusion15FusionCallbacksIS1F_NS1J_17LinearCombinationIaiaiLNS_15FloatRoundStyleE2EEESH_S1I_JEEENS4_5SM1004TMEM4LOAD26SM100_TMEM_LOAD_32dp32b64xESY_S18_NS4_39AutoVectorizingCopyWithAssumedAlignmentILi128EEENS4_14SM90_TMA_STOREES18_S1U_S1U_EEEvvEEEEvNT_6ParamsE,@function
        .size           _ZN7cutlass13device_kernelINS_4gemm6kernel13GemmUniversalIN4cute5tupleIJiiiiEEENS1_10collective13CollectiveMmaINS1_35MainloopSm100TmaUmmaWarpSpecializedILi4ELi2ELi2ENS5_IJNS4_1CILi1EEESB_SB_EEEEENS5_IJNSA_ILi128EEENSA_ILi256EEENSA_ILi64EEEEEEaNS5_IJlSB_lEEEaSI_NS4_8TiledMMAINS4_8MMA_AtomIJNS4_15SM100_MMA_S8_SSIaaiLi128ELi256ELNS4_4UMMA5MajorE0ELSN_0ELNSM_8SaturateE0EEEEEENS4_6LayoutISC_NS5_IJNSA_ILi0EEESS_SS_EEEEENS5_IJNS4_10UnderscoreESV_SV_EEEEENS4_13SM90_TMA_LOADENS4_14ComposedLayoutINS4_7SwizzleILi2ELi4ELi3EEENS4_18smem_ptr_flag_bitsILi8EEENSR_INS5_IJNSA_ILi8EEESG_EEENS5_IJSG_SB_EEEEEEEvNS4_8identityESY_S18_vS19_EENS_8epilogue10collective18CollectiveEpilogueINS1B_23Sm100TmaWarpSpecializedILi4ELi2ELi64ELb0ELb0EEEJSH_NS5_IJNSR_ISE_SB_EENSR_ISG_SB_EEEEEaSI_aSI_NS1B_6fusion15FusionCallbacksIS1F_NS1J_17LinearCombinationIaiaiLNS_15FloatRoundStyleE2EEESH_S1I_JEEENS4_5SM1004TMEM4LOAD26SM100_TMEM_LOAD_32dp32b64xESY_S18_NS4_39AutoVectorizingCopyWithAssumedAlignmentILi128EEENS4_14SM90_TMA_STOREES18_S1U_S1U_EEEvvEEEEvNT_6ParamsE,(.L_x_164 - _ZN7cutlass13device_kernelINS_4gemm6kernel13GemmUniversalIN4cute5tupleIJiiiiEEENS1_10collective13CollectiveMmaINS1_35MainloopSm100TmaUmmaWarpSpecializedILi4ELi2ELi2ENS5_IJNS4_1CILi1EEESB_SB_EEEEENS5_IJNSA_ILi128EEENSA_ILi256EEENSA_ILi64EEEEEEaNS5_IJlSB_lEEEaSI_NS4_8TiledMMAINS4_8MMA_AtomIJNS4_15SM100_MMA_S8_SSIaaiLi128ELi256ELNS4_4UMMA5MajorE0ELSN_0ELNSM_8SaturateE0EEEEEENS4_6LayoutISC_NS5_IJNSA_ILi0EEESS_SS_EEEEENS5_IJNS4_10UnderscoreESV_SV_EEEEENS4_13SM90_TMA_LOADENS4_14ComposedLayoutINS4_7SwizzleILi2ELi4ELi3EEENS4_18smem_ptr_flag_bitsILi8EEENSR_INS5_IJNSA_ILi8EEESG_EEENS5_IJSG_SB_EEEEEEEvNS4_8identityESY_S18_vS19_EENS_8epilogue10collective18CollectiveEpilogueINS1B_23Sm100TmaWarpSpecializedILi4ELi2ELi64ELb0ELb0EEEJSH_NS5_IJNSR_ISE_SB_EENSR_ISG_SB_EEEEEaSI_aSI_NS1B_6fusion15FusionCallbacksIS1F_NS1J_17LinearCombinationIaiaiLNS_15FloatRoundStyleE2EEESH_S1I_JEEENS4_5SM1004TMEM4LOAD26SM100_TMEM_LOAD_32dp32b64xESY_S18_NS4_39AutoVectorizingCopyWithAssumedAlignmentILi128EEENS4_14SM90_TMA_STOREES18_S1U_S1U_EEEvvEEEEvNT_6ParamsE)
        .other          _ZN7cutlass13device_kernelINS_4gemm6kernel13GemmUniversalIN4cute5tupleIJiiiiEEENS1_10collective13CollectiveMmaINS1_35MainloopSm100TmaUmmaWarpSpecializedILi4ELi2ELi2ENS5_IJNS4_1CILi1EEESB_SB_EEEEENS5_IJNSA_ILi128EEENSA_ILi256EEENSA_ILi64EEEEEEaNS5_IJlSB_lEEEaSI_NS4_8TiledMMAINS4_8MMA_AtomIJNS4_15SM100_MMA_S8_SSIaaiLi128ELi256ELNS4_4UMMA5MajorE0ELSN_0ELNSM_8SaturateE0EEEEEENS4_6LayoutISC_NS5_IJNSA_ILi0EEESS_SS_EEEEENS5_IJNS4_10UnderscoreESV_SV_EEEEENS4_13SM90_TMA_LOADENS4_14ComposedLayoutINS4_7SwizzleILi2ELi4ELi3EEENS4_18smem_ptr_flag_bitsILi8EEENSR_INS5_IJNSA_ILi8EEESG_EEENS5_IJSG_SB_EEEEEEEvNS4_8identityESY_S18_vS19_EENS_8epilogue10collective18CollectiveEpilogueINS1B_23Sm100TmaWarpSpecializedILi4ELi2ELi64ELb0ELb0EEEJSH_NS5_IJNSR_ISE_SB_EENSR_ISG_SB_EEEEEaSI_aSI_NS1B_6fusion15FusionCallbacksIS1F_NS1J_17LinearCombinationIaiaiLNS_15FloatRoundStyleE2EEESH_S1I_JEEENS4_5SM1004TMEM4LOAD26SM100_TMEM_LOAD_32dp32b64xESY_S18_NS4_39AutoVectorizingCopyWithAssumedAlignmentILi128EEENS4_14SM90_TMA_STOREES18_S1U_S1U_EEEvvEEEEvNT_6ParamsE,@"STO_CUDA_ENTRY STV_DEFAULT"
_ZN7cutlass13device_kernelINS_4gemm6kernel13GemmUniversalIN4cute5tupleIJiiiiEEENS1_10collective13CollectiveMmaINS1_35MainloopSm100TmaUmmaWarpSpecializedILi4ELi2ELi2ENS5_IJNS4_1CILi1EEESB_SB_EEEEENS5_IJNSA_ILi128EEENSA_ILi256EEENSA_ILi64EEEEEEaNS5_IJlSB_lEEEaSI_NS4_8TiledMMAINS4_8MMA_AtomIJNS4_15SM100_MMA_S8_SSIaaiLi128ELi256ELNS4_4UMMA5MajorE0ELSN_0ELNSM_8SaturateE0EEEEEENS4_6LayoutISC_NS5_IJNSA_ILi0EEESS_SS_EEEEENS5_IJNS4_10UnderscoreESV_SV_EEEEENS4_13SM90_TMA_LOADENS4_14ComposedLayoutINS4_7SwizzleILi2ELi4ELi3EEENS4_18smem_ptr_flag_bitsILi8EEENSR_INS5_IJNSA_ILi8EEESG_EEENS5_IJSG_SB_EEEEEEEvNS4_8identityESY_S18_vS19_EENS_8epilogue10collective18CollectiveEpilogueINS1B_23Sm100TmaWarpSpecializedILi4ELi2ELi64ELb0ELb0EEEJSH_NS5_IJNSR_ISE_SB_EENSR_ISG_SB_EEEEEaSI_aSI_NS1B_6fusion15FusionCallbacksIS1F_NS1J_17LinearCombinationIaiaiLNS_15FloatRoundStyleE2EEESH_S1I_JEEENS4_5SM1004TMEM4LOAD26SM100_TMEM_LOAD_32dp32b64xESY_S18_NS4_39AutoVectorizingCopyWithAssumedAlignmentILi128EEENS4_14SM90_TMA_STOREES18_S1U_S1U_EEEvvEEEEvNT_6ParamsE:
[----:B------:R-:W1:Y:S01]  /*0000*/  LDC R1, c[0x0][0x37c] ;  /* 0x0000df00ff017b82 */ /* 0x000e620000000800 */
[----:B------:R-:W2:Y:S01]  /*0010*/  S2R R167, SR_TID.X ;  /* 0x0000000000a77919 */ /* 0x000ea20000002100 */
[----:B------:R-:W3:Y:S01]  /*0020*/  LDCU.64 UR4, c[0x0][0x890] ;  /* 0x00011200ff0477ac */ /* 0x000ee20008000a00 */
[----:B------:R-:W-:Y:S02]  /*0030*/  PRMT R151, RZ, 0x7610, R151 ;  /* 0x00007610ff977816 */ /* 0x000fe40000000097 */
[----:B------:R-:W-:Y:S01]  /*0040*/  ELECT P5, URZ, PT ;  /* 0x0000000000ff782f */ /* 0x000fe200038a0000 */
[----:B------:R-:W4:Y:S01]  /*0050*/  LDCU.64 UR46, c[0x0][0x358] ;  /* 0x00006b00ff2e77ac */ /* 0x000f220008000a00 */
[----:B---3--:R-:W-:-:S04]  /*0060*/  UISETP.NE.U32.AND UP0, UPT, UR4, URZ, UPT ;  /* 0x000000ff0400728c */ /* 0x008fc8000bf05070 */
[----:B------:R-:W-:Y:S01]  /*0070*/  UISETP.NE.AND.EX UP0, UPT, UR5, URZ, UPT, UP0 ;  /* 0x000000ff0500728c */ /* 0x000fe2000bf05300 */
[----:B--2---:R-:W-:-:S05]  /*0080*/  SHF.R.U32.HI R154, RZ, 0x5, R167 ;  /* 0x00000005ff9a7819 */ /* 0x004fca00000116a7 */
[----:B------:R-:W2:Y:S02]  /*0090*/  SHFL.IDX PT, R0, R154, RZ, 0x1f ;  /* 0x00001fff9a007589 */ /* 0x000ea400000e0000 */
[----:B--2---:R-:W-:Y:S01]  /*00a0*/  R2UR UR8, R0 ;  /* 0x00000000000872ca */ /* 0x004fe200000e0000 */
[----:B-1--4-:R-:W-:-:S14]  /*00b0*/  BRA.U UP0, `(.L_x_0) ;  /* 0x00000001002c7547 */ /* 0x012fdc000b800000 */
[----:B------:R-:W1:Y:S02]  /*00c0*/  LDCU.64 UR6, c[0x0][0x888] ;  /* 0x00011100ff0677ac */ /* 0x000e640008000a00 */
[----:B-1----:R-:W-:-:S04]  /*00d0*/  UISETP.NE.U32.AND UP0, UPT, UR6, URZ, UPT ;  /* 0x000000ff0600728c */ /* 0x002fc8000bf05070 */
[----:B------:R-:W-:-:S09]  /*00e0*/  UISETP.NE.AND.EX UP0, UPT, UR7, URZ, UPT, UP0 ;  /* 0x000000ff0700728c */ /* 0x000fd2000bf05300 */
[----:B------:R-:W-:Y:S05]  /*00f0*/  BRA.U !UP0, `(.L_x_1) ;  /* 0x0000000108107547 */ /* 0x000fea000b800000 */
[----:B------:R-:W1:Y:S02]  /*0100*/  LDC.64 R82, c[0x0][0x888] ;  /* 0x00022200ff527b82 */ /* 0x000e640000000a00 */
[----:B-1----:R1:W5:Y:S01]  /*0110*/  LDG.E R82, desc[UR46][R82.64] ;  /* 0x0000002e52527981 */ /* 0x002362000c1e1900 */
[----:B------:R-:W-:Y:S01]  /*0120*/  HFMA2 R151, -RZ, RZ, 0, 5.9604644775390625e-08 ;  /* 0x00000001ff977431 */ /* 0x000fe200000001ff */
[----:B------:R-:W-:Y:S05]  /*0130*/  BRA `(.L_x_0) ;  /* 0x00000000000c7947 */ /* 0x000fea0003800000 */
.L_x_1:
[----:B------:R-:W1:Y:S01]  /*0140*/  LDCU UR6, c[0x0][0x880] ;  /* 0x00011000ff0677ac */ /* 0x000e620008000800 */
[----:B------:R-:W-:Y:S01]  /*0150*/  HFMA2 R151, -RZ, RZ, 0, 5.9604644775390625e-08 ;  /* 0x00000001ff977431 */ /* 0x000fe200000001ff */
[----:B-1----:R-:W-:-:S07]  /*0160*/  MOV R82, UR6 ;  /* 0x0000000600527c02 */ /* 0x002fce0008000f00 */
.L_x_0:
[----:B------:R-:W2:Y:S02]  /*0170*/  LDCU.64 UR6, c[0x0][0x8b0] ;  /* 0x00011600ff0677ac */ /* 0x000ea40008000a00 */
[----:B--2---:R-:W-:-:S04]  /*0180*/  UISETP.NE.U32.AND UP0, UPT, UR6, URZ, UPT ;  /* 0x000000ff0600728c */ /* 0x004fc8000bf05070 */
[----:B------:R-:W-:-:S09]  /*0190*/  UISETP.NE.AND.EX UP0, UPT, UR7, URZ, UPT, UP0 ;  /* 0x000000ff0700728c */ /* 0x000fd2000bf05300 */
[----:B------:R-:W-:Y:S05]  /*01a0*/  BRA.U UP0, `(.L_x_2) ;  /* 0x0000000100247547 */ /* 0x000fea000b800000 */
[----:B------:R-:W2:Y:S02]  /*01b0*/  LDCU.64 UR6, c[0x0][0x8a8] ;  /* 0x00011500ff0677ac */ /* 0x000ea40008000a00 */
[----:B--2---:R-:W-:-:S04]  /*01c0*/  UISETP.NE.U32.AND UP0, UPT, UR6, URZ, UPT ;  /* 0x000000ff0600728c */ /* 0x004fc8000bf05070 */
[----:B------:R-:W-:-:S09]  /*01d0*/  UISETP.NE.AND.EX UP0, UPT, UR7, URZ, UPT, UP0 ;  /* 0x000000ff0700728c */ /* 0x000fd2000bf05300 */
[----:B------:R-:W-:Y:S05]  /*01e0*/  BRA.U !UP0, `(.L_x_3) ;  /* 0x00000001080c7547 */ /* 0x000fea000b800000 */
[----:B------:R-:W2:Y:S02]  /*01f0*/  LDC.64 R78, c[0x0][0x8a8] ;  /* 0x00022a00ff4e7b82 */ /* 0x000ea40000000a00 */
[----:B--2---:R2:W5:Y:S01]  /*0200*/  LDG.E R78, desc[UR46][R78.64] ;  /* 0x0000002e4e4e7981 */ /* 0x004562000c1e1900 */
[----:B------:R-:W-:Y:S05]  /*0210*/  BRA `(.L_x_2) ;  /* 0x0000000000087947 */ /* 0x000fea0003800000 */
.L_x_3:
[----:B------:R-:W2:Y:S02]  /*0220*/  LDCU UR6, c[0x0][0x8a0] ;  /* 0x00011400ff0677ac */ /* 0x000ea40008000800 */
[----:B--2---:R-:W-:Y:S02]  /*0230*/  MOV R78, UR6 ;  /* 0x00000006004e7c02 */ /* 0x004fe40008000f00 */
.L_x_2:
[----:B------:R-:W-:Y:S01]  /*0240*/  IMAD.U32 R0, RZ, RZ, UR8 ;  /* 0x00000008ff007e24 */ /* 0x000fe2000f8e00ff */
[----:B------:R-:W-:Y:S04]  /*0250*/  BSSY.RECONVERGENT B0, `(.L_x_4) ;  /* 0x000000c000007945 */ /* 0x000fe80003800200 */
[C---:B------:R-:W-:Y:S02]  /*0260*/  ISETP.NE.OR P1, PT, R0.reuse, 0x1, !P5 ;  /* 0x000000010000780c */ /* 0x040fe40006f25670 */
[----:B------:R-:W-:-:S11]  /*0270*/  ISETP.NE.OR P0, PT, R0, 0x3, !P5 ;  /* 0x000000030000780c */ /* 0x000fd60006f05670 */
[----:B------:R-:W-:Y:S05]  /*0280*/  @P1 BRA `(.L_x_5) ;  /* 0x0000000000201947 */ /* 0x000fea0003800000 */
[----:B------:R-:W3:Y:S02]  /*0290*/  LDCU.64 UR6, c[0x0][0x348] ;  /* 0x00006900ff0677ac */ /* 0x000ee40008000a00 */
[----:B---3--:R-:W-:Y:S02]  /*02a0*/  UIADD3 UR10, UP1, UPT, UR6, 0x80, URZ ;  /* 0x00000080060a7890 */ /* 0x008fe4000ff3e0ff */
[----:B------:R-:W-:Y:S02]  /*02b0*/  UIADD3 UR6, UP0, UPT, UR6, 0x180, URZ ;  /* 0x0000018006067890 */ /* 0x000fe4000ff1e0ff */
[----:B------:R-:W-:Y:S02]  /*02c0*/  UIADD3.X UR11, UPT, UPT, URZ, UR7, URZ, UP1, !UPT ;  /* 0x00000007ff0b7290 */ /* 0x000fe40008ffe4ff */
[----:B------:R-:W-:-:S07]  /*02d0*/  UIADD3.X UR7, UPT, UPT, URZ, UR7, URZ, UP0, !UPT ;  /* 0x00000007ff077290 */ /* 0x000fce00087fe4ff */
[----:B------:R3:W-:Y:S02]  /*02e0*/  UTMACCTL.PF [UR10] ;  /* 0x000000000a0079b9 */ /* 0x0007e40008040000 */
[----:B------:R3:W-:Y:S02]  /*02f0*/  UTMACCTL.PF [UR6] ;  /* 0x00000000060079b9 */ /* 0x0007e40008040000 */
[----:B---3--:R-:W-:Y:S01]  /*0300*/  NOP ;  /* 0x0000000000007918 */ /* 0x008fe20000000000 */
.L_x_5:
[----:B------:R-:W-:Y:S05]  /*0310*/  BSYNC.RECONVERGENT B0 ;  /* 0x0000000000007941 */ /* 0x000fea0003800200 */
.L_x_4:
[----:B------:R-:W-:Y:S04]  /*0320*/  BSSY.RECONVERGENT B0, `(.L_x_6) ;  /* 0x000000a000007945 */ /* 0x000fe80003800200 */
        /* <DEDUP_REMOVED lines=9> */
.L_x_7:
[----:B------:R-:W-:Y:S05]  /*03c0*/  BSYNC.RECONVERGENT B0 ;  /* 0x0000000000007941 */ /* 0x000fea0003800200 */
.L_x_6:
[----:B------:R-:W3:Y:S01]  /*03d0*/  LDCU.64 UR6, c[0x0][0x888] ;  /* 0x00011100ff0677ac */ /* 0x000ee20008000a00 */
[----:B------:R-:W-:Y:S02]  /*03e0*/  UISETP.EQ.U32.AND UP1, UPT, UR4, URZ, UPT ;  /* 0x000000ff0400728c */ /* 0x000fe4000bf22070 */
[----:B------:R-:W-:Y:S02]  /*03f0*/  UPLOP3.LUT UP2, UPT, UPT, UPT, UPT, 0x80, 0x8 ;  /* 0x000000000008789c */ /* 0x000fe40003f4f070 */
[----:B---3--:R-:W-:-:S04]  /*0400*/  UISETP.NE.U32.AND UP0, UPT, UR6, URZ, UPT ;  /* 0x000000ff0600728c */ /* 0x008fc8000bf05070 */
[----:B------:R-:W-:-:S04]  /*0410*/  UISETP.NE.AND.EX UP0, UPT, UR7, URZ, UPT, UP0 ;  /* 0x000000ff0700728c */ /* 0x000fc8000bf05300 */
[----:B------:R-:W-:-:S04]  /*0420*/  UISETP.EQ.OR.EX UP3, UPT, UR5, URZ, !UP0, UP1 ;  /* 0x000000ff0500728c */ /* 0x000fc8000c762710 */
[----:B------:R-:W-:-:S05]  /*0430*/  UP2UR UR50, UPR, URZ, 0x8 ;  /* 0x00000008ff327883 */ /* 0x000fca0008000000 */
[----:B------:R-:W-:Y:S07]  /*0440*/  BRA.U !UP3, `(.L_x_8) ;  /* 0x000000010b207547 */ /* 0x000fee000b800000 */
[----:B-----5:R-:W-:Y:S01]  /*0450*/  R2UR UR6, R82 ;  /* 0x00000000520672ca */ /* 0x020fe200000e0000 */
[----:B------:R-:W-:Y:S02]  /*0460*/  UISETP.NE.U32.AND UP2, UPT, UR4, URZ, UPT ;  /* 0x000000ff0400728c */ /* 0x000fe4000bf45070 */
[----:B------:R-:W-:Y:S02]  /*0470*/  USEL UR4, URZ, 0xffffffff, UP0 ;  /* 0xffffffffff047887 */ /* 0x000fe40008000000 */
[----:B------:R-:W-:-:S08]  /*0480*/  UISETP.NE.AND.EX UP2, UPT, UR5, URZ, UPT, UP2 ;  /* 0x000000ff0500728c */ /* 0x000fd0000bf45320 */
[----:B------:R-:W-:-:S04]  /*0490*/  UISETP.NE.AND UP1, UPT, UR6, URZ, UPT ;  /* 0x000000ff0600728c */ /* 0x000fc8000bf25270 */
[----:B------:R-:W-:-:S04]  /*04a0*/  @!UP2 USEL UR4, URZ, 0xffffffff, UP1 ;  /* 0xffffffffff04a887 */ /* 0x000fc80008800000 */
[----:B------:R-:W-:-:S04]  /*04b0*/  ULOP3.LUT UR4, UR4, 0x1, URZ, 0xc0, !UPT ;  /* 0x0000000104047892 */ /* 0x000fc8000f8ec0ff */
[----:B------:R-:W-:-:S11]  /*04c0*/  UISETP.NE.U32.AND UP2, UPT, UR4, 0x1, UPT ;  /* 0x000000010400788c */ /* 0x000fd6000bf45070 */
.L_x_8:
[----:B------:R-:W3:Y:S01]  /*04d0*/  SHFL.IDX PT, R2, R154, RZ, 0x1f ;  /* 0x00001fff9a027589 */ /* 0x000ee200000e0000 */
[----:B------:R-:W-:-:S04]  /*04e0*/  UISETP.NE.AND UP1, UPT, UR8, 0x2, UPT ;  /* 0x000000020800788c */ /* 0x000fc8000bf25270 */
[----:B------:R-:W-:Y:S01]  /*04f0*/  USEL UR6, URZ, 0x1, UP1 ;  /* 0x00000001ff067887 */ /* 0x000fe20008800000 */
[----:B---3--:R-:W-:-:S13]  /*0500*/  ISETP.NE.AND P0, PT, R2, RZ, PT ;  /* 0x000000ff0200720c */ /* 0x008fda0003f05270 */
[----:B------:R-:W-:Y:S05]  /*0510*/  @P0 BRA `(.L_x_9) ;  /* 0x0000000000480947 */ /* 0x000fea0003800000 */
[----:B------:R-:W3:Y:S01]  /*0520*/  S2UR UR5, SR_CgaCtaId ;  /* 0x00000000000579c3 */ /* 0x000ee20000008800 */
[----:B------:R-:W-:Y:S01]  /*0530*/  UMOV UR7, 0x400 ;  /* 0x0000040000077882 */ /* 0x000fe20000000000 */
[----:B------:R-:W-:Y:S01]  /*0540*/  UMOV UR4, 0x1 ;  /* 0x0000000100047882 */ /* 0x000fe20000000000 */
[----:B------:R-:W-:Y:S01]  /*0550*/  ELECT P0, URZ, PT ;  /* 0x0000000000ff782f */ /* 0x000fe20003800000 */
[----:B------:R-:W-:-:S04]  /*0560*/  UIADD3 UR10, UPT, UPT, -UR4, 0x100000, URZ ;  /* 0x00100000040a7890 */ /* 0x000fc8000fffe1ff */
[----:B------:R-:W-:Y:S02]  /*0570*/  USHF.L.U32 UR11, UR10, 0xb, URZ ;  /* 0x0000000b0a0b7899 */ /* 0x000fe400080006ff */
[----:B------:R-:W-:Y:S02]  /*0580*/  USHF.L.U32 UR10, UR10, 0x1, URZ ;  /* 0x000000010a0a7899 */ /* 0x000fe400080006ff */
[----:B---3--:R-:W-:Y:S01]  /*0590*/  ULEA UR5, UR5, UR7, 0x18 ;  /* 0x0000000705057291 */ /* 0x008fe2000f8ec0ff */
[----:B------:R-:W3:Y:S11]  /*05a0*/  FENCE.VIEW.ASYNC.S ;  /* 0x00000000000073c6 */ /* 0x000ef60000000000 */
[----:B---3--:R3:W4:Y:S01]  /*05b0*/  SYNCS.EXCH.64 URZ, [UR5], UR10 ;  /* 0x0000000a05ff75b2 */ /* 0x0087220008000100 */
[----:B------:R3:W1:Y:S01]  /*05c0*/  SYNCS.EXCH.64 URZ, [UR5+0x20], UR10 ;  /* 0x0000200a05ff75b2 */ /* 0x0006620008000100 */
[----:B------:R3:W1:Y:S01]  /*05d0*/  SYNCS.EXCH.64 URZ, [UR5+0x8], UR10 ;  /* 0x0000080a05ff75b2 */ /* 0x0006620008000100 */
[----:B------:R3:W1:Y:S01]  /*05e0*/  SYNCS.EXCH.64 URZ, [UR5+0x28], UR10 ;  /* 0x0000280a05ff75b2 */ /* 0x0006620008000100 */
[----:B------:R3:W1:Y:S01]  /*05f0*/  SYNCS.EXCH.64 URZ, [UR5+0x10], UR10 ;  /* 0x0000100a05ff75b2 */ /* 0x0006620008000100 */
[----:B------:R3:W1:Y:S01]  /*0600*/  SYNCS.EXCH.64 URZ, [UR5+0x30], UR10 ;  /* 0x0000300a05ff75b2 */ /* 0x0006620008000100 */
[----:B------:R3:W1:Y:S01]  /*0610*/  SYNCS.EXCH.64 URZ, [UR5+0x18], UR10 ;  /* 0x0000180a05ff75b2 */ /* 0x0006620008000100 */
[----:B------:R3:W1:Y:S01]  /*0620*/  SYNCS.EXCH.64 URZ, [UR5+0x38], UR10 ;  /* 0x0000380a05ff75b2 */ /* 0x0006620008000100 */
[----:B------:R-:W-:Y:S01]  /*0630*/  NOP ;  /* 0x0000000000007918 */ /* 0x000fe20000000000 */
.L_x_9:
[----:B------:R-:W2:Y:S01]  /*0640*/  SHFL.IDX PT, R2, R154, RZ, 0x1f ;  /* 0x00001fff9a027589 */ /* 0x000ea200000e0000 */
[----:B------:R-:W-:Y:S01]  /*0650*/  NOP ;  /* 0x0000000000007918 */ /* 0x000fe20000000000 */
[----:B--2---:R-:W-:-:S13]  /*0660*/  ISETP.NE.AND P0, PT, R2, 0x1, PT ;  /* 0x000000010200780c */ /* 0x004fda0003f05270 */
[----:B------:R-:W-:Y:S05]  /*0670*/  @P0 BRA `(.L_x_10) ;  /* 0x0000000000580947 */ /* 0x000fea0003800000 */
[----:B------:R-:W2:Y:S01]  /*0680*/  S2UR UR7, SR_CgaCtaId ;  /* 0x00000000000779c3 */ /* 0x000ea20000008800 */
[----:B------:R-:W-:Y:S01]  /*0690*/  UMOV UR9, 0x400 ;  /* 0x0000040000097882 */ /* 0x000fe20000000000 */
[----:B---3--:R-:W-:Y:S01]  /*06a0*/  UMOV UR5, 0x20 ;  /* 0x0000002000057882 */ /* 0x008fe20000000000 */
[----:B------:R-:W-:Y:S01]  /*06b0*/  UMOV UR4, 0x80 ;  /* 0x0000008000047882 */ /* 0x000fe20000000000 */
[----:B------:R-:W-:-:S04]  /*06c0*/  UIADD3 UR10, UPT, UPT, -UR5, 0x100000, URZ ;  /* 0x00100000050a7890 */ /* 0x000fc8000fffe1ff */
[----:B------:R-:W-:Y:S02]  /*06d0*/  USHF.L.U32 UR11, UR10, 0xb, URZ ;  /* 0x0000000b0a0b7899 */ /* 0x000fe400080006ff */
[----:B------:R-:W-:Y:S02]  /*06e0*/  USHF.L.U32 UR10, UR10, 0x1, URZ ;  /* 0x000000010a0a7899 */ /* 0x000fe400080006ff */
[----:B------:R-:W-:-:S04]  /*06f0*/  UIADD3 UR4, UPT, UPT, -UR4, 0x100000, URZ ;  /* 0x0010000004047890 */ /* 0x000fc8000fffe1ff */
[----:B------:R-:W-:Y:S02]  /*0700*/  USHF.L.U32 UR5, UR4, 0xb, URZ ;  /* 0x0000000b04057899 */ /* 0x000fe400080006ff */
[----:B------:R-:W-:Y:S01]  /*0710*/  USHF.L.U32 UR4, UR4, 0x1, URZ ;  /* 0x0000000104047899 */ /* 0x000fe200080006ff */
[----:B------:R-:W-:Y:S01]  /*0720*/  ELECT P0, URZ, PT ;  /* 0x0000000000ff782f */ /* 0x000fe20003800000 */
[----:B--2---:R-:W-:Y:S01]  /*0730*/  ULEA UR7, UR7, UR9, 0x18 ;  /* 0x0000000907077291 */ /* 0x004fe2000f8ec0ff */
[----:B------:R-:W2:Y:S11]  /*0740*/  FENCE.VIEW.ASYNC.S ;  /* 0x00000000000073c6 */ /* 0x000eb60000000000 */
[----:B--2---:R2:W3:Y:S01]  /*0750*/  SYNCS.EXCH.64 URZ, [UR7+0x40], UR10 ;  /* 0x0000400a07ff75b2 */ /* 0x0044e20008000100 */
        /* <DEDUP_REMOVED lines=8> */
.L_x_10:
[----:B------:R-:W4:Y:S01]  /*07e0*/  SHFL.IDX PT, R2, R154, RZ, 0x1f ;  /* 0x00001fff9a027589 */ /* 0x000f2200000e0000 */
[----:B------:R-:W-:Y:S01]  /*07f0*/  NOP ;  /* 0x0000000000007918 */ /* 0x000fe20000000000 */
[----:B----4-:R-:W-:-:S13]  /*0800*/  ISETP.NE.AND P0, PT, R2, 0x3, PT ;  /* 0x000000030200780c */ /* 0x010fda0003f05270 */
[----:B------:R-:W-:Y:S05]  /*0810*/  @P0 BRA `(.L_x_11) ;  /* 0x0000000000300947 */ /* 0x000fea0003800000 */
[----:B--23--:R-:W2:Y:S01]  /*0820*/  S2UR UR5, SR_CgaCtaId ;  /* 0x00000000000579c3 */ /* 0x00cea20000008800 */
[----:B------:R-:W-:Y:S01]  /*0830*/  UMOV UR7, 0x400 ;  /* 0x0000040000077882 */ /* 0x000fe20000000000 */
[----:B------:R-:W-:Y:S01]  /*0840*/  UMOV UR4, 0x20 ;  /* 0x0000002000047882 */ /* 0x000fe20000000000 */
[----:B------:R-:W-:Y:S01]  /*0850*/  ELECT P0, URZ, PT ;  /* 0x0000000000ff782f */ /* 0x000fe20003800000 */
[----:B------:R-:W-:-:S04]  /*0860*/  UIADD3 UR10, UPT, UPT, -UR4, 0x100000, URZ ;  /* 0x00100000040a7890 */ /* 0x000fc8000fffe1ff */
[----:B------:R-:W-:Y:S02]  /*0870*/  USHF.L.U32 UR11, UR10, 0xb, URZ ;  /* 0x0000000b0a0b7899 */ /* 0x000fe400080006ff */
[----:B------:R-:W-:Y:S02]  /*0880*/  USHF.L.U32 UR10, UR10, 0x1, URZ ;  /* 0x000000010a0a7899 */ /* 0x000fe400080006ff */
[----:B--2---:R-:W-:Y:S01]  /*0890*/  ULEA UR5, UR5, UR7, 0x18 ;  /* 0x0000000705057291 */ /* 0x004fe2000f8ec0ff */
[----:B------:R-:W2:Y:S11]  /*08a0*/  FENCE.VIEW.ASYNC.S ;  /* 0x00000000000073c6 */ /* 0x000eb60000000000 */
[----:B--2---:R4:W2:Y:S01]  /*08b0*/  SYNCS.EXCH.64 URZ, [UR5+0x80], UR10 ;  /* 0x0000800a05ff75b2 */ /* 0x0048a20008000100 */
[----:B------:R4:W3:Y:S02]  /*08c0*/  SYNCS.EXCH.64 URZ, [UR5+0x88], UR10 ;  /* 0x0000880a05ff75b2 */ /* 0x0008e40008000100 */
[----:B----4-:R-:W-:Y:S01]  /*08d0*/  NOP ;  /* 0x0000000000007918 */ /* 0x010fe20000000000 */
.L_x_11:
[----:B------:R-:W4:Y:S01]  /*08e0*/  SHFL.IDX PT, R2, R154, RZ, 0x1f ;  /* 0x00001fff9a027589 */ /* 0x000f2200000e0000 */
[----:B------:R-:W-:Y:S01]  /*08f0*/  NOP ;  /* 0x0000000000007918 */ /* 0x000fe20000000000 */
[----:B----4-:R-:W-:-:S13]  /*0900*/  ISETP.NE.AND P0, PT, R2, 0x4, PT ;  /* 0x000000040200780c */ /* 0x010fda0003f05270 */
[----:B------:R-:W-:Y:S05]  /*0910*/  @P0 BRA `(.L_x_12) ;  /* 0x00000000004c0947 */ /* 0x000fea0003800000 */
[----:B--23--:R-:W2:Y:S01]  /*0920*/  S2UR UR5, SR_CgaCtaId ;  /* 0x00000000000579c3 */ /* 0x00cea20000008800 */
[----:B------:R-:W-:Y:S01]  /*0930*/  UMOV UR9, 0x100 ;  /* 0x0000010000097882 */ /* 0x000fe20000000000 */
[----:B------:R-:W-:Y:S01]  /*0940*/  UMOV UR7, 0x400 ;  /* 0x0000040000077882 */ /* 0x000fe20000000000 */
[----:B------:R-:W-:Y:S01]  /*0950*/  USEL UR9, UR9, 0xe0, UP2 ;  /* 0x000000e009097887 */ /* 0x000fe20009000000 */
[----:B------:R-:W-:Y:S01]  /*0960*/  UMOV UR4, 0x1 ;  /* 0x0000000100047882 */ /* 0x000fe20000000000 */
[----:B------:R-:W-:Y:S01]  /*0970*/  ELECT P0, URZ, PT ;  /* 0x0000000000ff782f */ /* 0x000fe20003800000 */
[----:B------:R-:W-:-:S04]  /*0980*/  UIADD3 UR10, UPT, UPT, -UR4, 0x100000, URZ ;  /* 0x00100000040a7890 */ /* 0x000fc8000fffe1ff */
[----:B------:R-:W-:Y:S02]  /*0990*/  USHF.L.U32 UR11, UR10, 0xb, URZ ;  /* 0x0000000b0a0b7899 */ /* 0x000fe400080006ff */
[----:B------:R-:W-:Y:S02]  /*09a0*/  USHF.L.U32 UR10, UR10, 0x1, URZ ;  /* 0x000000010a0a7899 */ /* 0x000fe400080006ff */
[----:B------:R-:W-:-:S04]  /*09b0*/  UIADD3 UR12, UPT, UPT, -UR9, 0x100000, URZ ;  /* 0x00100000090c7890 */ /* 0x000fc8000fffe1ff */
[----:B------:R-:W-:Y:S02]  /*09c0*/  USHF.L.U32 UR13, UR12, 0xb, URZ ;  /* 0x0000000b0c0d7899 */ /* 0x000fe400080006ff */
[----:B------:R-:W-:Y:S02]  /*09d0*/  USHF.L.U32 UR12, UR12, 0x1, URZ ;  /* 0x000000010c0c7899 */ /* 0x000fe400080006ff */
[----:B--2---:R-:W-:Y:S01]  /*09e0*/  ULEA UR5, UR5, UR7, 0x18 ;  /* 0x0000000705057291 */ /* 0x004fe2000f8ec0ff */
[----:B------:R-:W2:Y:S11]  /*09f0*/  FENCE.VIEW.ASYNC.S ;  /* 0x00000000000073c6 */ /* 0x000eb60000000000 */
[----:B--2---:R4:W2:Y:S01]  /*0a00*/  SYNCS.EXCH.64 URZ, [UR5+0x90], UR10 ;  /* 0x0000900a05ff75b2 */ /* 0x0048a20008000100 */
[----:B------:R4:W3:Y:S01]  /*0a10*/  SYNCS.EXCH.64 URZ, [UR5+0xa0], UR12 ;  /* 0x0000a00c05ff75b2 */ /* 0x0008e20008000100 */
[----:B------:R4:W1:Y:S01]  /*0a20*/  SYNCS.EXCH.64 URZ, [UR5+0x98], UR10 ;  /* 0x0000980a05ff75b2 */ /* 0x0008620008000100 */
[----:B------:R4:W1:Y:S02]  /*0a30*/  SYNCS.EXCH.64 URZ, [UR5+0xa8], UR12 ;  /* 0x0000a80c05ff75b2 */ /* 0x0008640008000100 */
[----:B----4-:R-:W-:Y:S01]  /*0a40*/  NOP ;  /* 0x0000000000007918 */ /* 0x010fe20000000000 */
.L_x_12:
[----:B------:R-:W4:Y:S01]  /*0a50*/  SHFL.IDX PT, R2, R154, RZ, 0x1f ;  /* 0x00001fff9a027589 */ /* 0x000f2200000e0000 */
[----:B------:R-:W-:Y:S01]  /*0a60*/  NOP ;  /* 0x0000000000007918 */ /* 0x000fe20000000000 */
[----:B----4-:R-:W-:-:S13]  /*0a70*/  ISETP.NE.AND P0, PT, R2, 0x5, PT ;  /* 0x000000050200780c */ /* 0x010fda0003f05270 */
[----:B------:R-:W-:Y:S05]  /*0a80*/  @P0 BRA `(.L_x_13) ;  /* 0x0000000000480947 */ /* 0x000fea0003800000 */
[----:B--2---:R-:W2:Y:S01]  /*0a90*/  S2UR UR7, SR_CgaCtaId ;  /* 0x00000000000779c3 */ /* 0x004ea20000008800 */
        /* <DEDUP_REMOVED lines=12> */
[----:B--2---:R4:W2:Y:S01]  /*0b60*/  SYNCS.EXCH.64 URZ, [UR7+0xb0], UR10 ;  /* 0x0000b00a07ff75b2 */ /* 0x0048a20008000100 */
[----:B------:R4:W3:Y:S01]  /*0b70*/  SYNCS.EXCH.64 URZ, [UR7+0xc0], UR4 ;  /* 0x0000c00407ff75b2 */ /* 0x0008e20008000100 */
[----:B------:R4:W1:Y:S01]  /*0b80*/  SYNCS.EXCH.64 URZ, [UR7+0xb8], UR10 ;  /* 0x0000b80a07ff75b2 */ /* 0x0008620008000100 */
[----:B------:R4:W1:Y:S02]  /*0b90*/  SYNCS.EXCH.64 URZ, [UR7+0xc8], UR4 ;  /* 0x0000c80407ff75b2 */ /* 0x0008640008000100 */
[----:B----4-:R-:W-:Y:S01]  /*0ba0*/  NOP ;  /* 0x0000000000007918 */ /* 0x010fe20000000000 */
.L_x_13:
        /* <DEDUP_REMOVED lines=18> */
.L_x_14:
[----:B--23--:R-:W2:Y:S01]  /*0cd0*/  S2UR UR5, SR_CTAID.X ;  /* 0x00000000000579c3 */ /* 0x00cea20000002500 */
[----:B------:R-:W-:-:S05]  /*0ce0*/  CS2R.32 R152, SR_CgaSize ;  /* 0x0000000000987805 */ /* 0x000fca0000008a00 */
[----:B------:R-:W-:-:S05]  /*0cf0*/  IMAD R152, R152, -0xa0, RZ ;  /* 0xffffff6098987824 */ /* 0x000fca00078e02ff */
[----:B------:R-:W-:-:S14]  /*0d00*/  R2UR UR9, R152 ;  /* 0x00000000980972ca */ /* 0x000fdc00000e0000 */
[----:B------:R-:W3:Y:S01]  /*0d10*/  LDCU UR9, c[0x0][UR9+0x2b0] ;  /* 0x00005600090977ac */ /* 0x000ee20008000800 */
[----:B------:R-:W-:Y:S01]  /*0d20*/  NOP ;  /* 0x0000000000007918 */ /* 0x000fe20000000000 */
[----:B------:R-:W-:-:S05]  /*0d30*/  CS2R.32 R152, SR_CgaSize ;  /* 0x0000000000987805 */ /* 0x000fca0000008a00 */
[----:B------:R-:W-:-:S05]  /*0d40*/  IMAD R152, R152, -0xa0, RZ ;  /* 0xffffff6098987824 */ /* 0x000fca00078e02ff */
[----:B------:R-:W-:-:S14]  /*0d50*/  R2UR UR7, R152 ;  /* 0x00000000980772ca */ /* 0x000fdc00000e0000 */
[----:B------:R-:W4:Y:S01]  /*0d60*/  LDCU UR7, c[0x0][UR7+0x2b4] ;  /* 0x00005680070777ac */ /* 0x000f220008000800 */
[----:B------:R-:W1:Y:S08]  /*0d70*/  S2UR UR4, SR_CTAID.Y ;  /* 0x00000000000479c3 */ /* 0x000e700000002600 */
[----:B------:R-:W4:Y:S01]  /*0d80*/  LDC R9, c[0x0][0xb24] ;  /* 0x0002c900ff097b82 */ /* 0x000f220000000800 */
[----:B--2---:R-:W-:-:S02]  /*0d90*/  I2FP.F32.U32 R4, UR5 ;  /* 0x0000000500047c45 */ /* 0x004fc40008201000 */
[----:B------:R-:W-:-:S05]  /*0da0*/  CS2R.32 R5, SR_CgaSize ;  /* 0x0000000000057805 */ /* 0x000fca0000008a00 */
[----:B------:R-:W-:-:S06]  /*0db0*/  IMAD R5, R5, -0xa0, RZ ;  /* 0xffffff6005057824 */ /* 0x000fcc00078e02ff */
[----:B------:R-:W2:Y:S01]  /*0dc0*/  LDC R5, c[0x0][R5+0x2a0] ;  /* 0x0000a80005057b82 */ /* 0x000ea20000000800 */
[----:B------:R-:W-:Y:S01]  /*0dd0*/  MOV R21, UR5 ;  /* 0x0000000500157c02 */ /* 0x000fe20008000f00 */
[----:B---3--:R-:W-:Y:S01]  /*0de0*/  FMUL R4, R4, UR9 ;  /* 0x0000000904047c20 */ /* 0x008fe20008400000 */
[----:B-1----:R-:W-:Y:S02]  /*0df0*/  I2FP.F32.U32 R2, UR4 ;  /* 0x0000000400027c45 */ /* 0x002fe40008201000 */
[----:B------:R-:W-:-:S05]  /*0e00*/  CS2R.32 R3, SR_CgaSize ;  /* 0x0000000000037805 */ /* 0x000fca0000008a00 */
[----:B------:R-:W-:-:S06]  /*0e10*/  IMAD R3, R3, -0xa0, RZ ;  /* 0xffffff6003037824 */ /* 0x000fcc00078e02ff */
[----:B------:R-:W1:Y:S01]  /*0e20*/  LDC R3, c[0x0][R3+0x2a4] ;  /* 0x0000a90003037b82 */ /* 0x000e620000000800 */
[----:B------:R-:W3:Y:S01]  /*0e30*/  F2I.U32.TRUNC.NTZ R152, R4 ;  /* 0x0000000400987305 */ /* 0x000ee2000020f000 */
[----:B------:R-:W-:Y:S01]  /*0e40*/  MOV R20, UR4 ;  /* 0x0000000400147c02 */ /* 0x000fe20008000f00 */
[----:B----4-:R-:W-:-:S05]  /*0e50*/  FMUL R2, R2, UR7 ;  /* 0x0000000702027c20 */ /* 0x010fca0008400000 */
[----:B------:R-:W-:Y:S01]  /*0e60*/  BAR.SYNC.DEFER_BLOCKING 0x0 ;  /* 0x0000000000007b1d */ /* 0x000fe20000010000 */
[----:B------:R-:W-:-:S05]  /*0e70*/  ISETP.GE.AND P0, PT, R9, 0x1, PT ;  /* 0x000000010900780c */ /* 0x000fca0003f06270 */
[----:B------:R-:W4:Y:S02]  /*0e80*/  F2I.U32.TRUNC.NTZ R150, R2 ;  /* 0x0000000200967305 */ /* 0x000f24000020f000 */
[----:B------:R-:W1:Y:S01]  /*0e90*/  S2UR UR36, SR_CTAID.Z ;  /* 0x00000000002479c3 */ /* 0x000e620000002700 */
[----:B---3--:R-:W-:-:S05]  /*0ea0*/  IADD3 R152, PT, PT, -R152, RZ, RZ ;  /* 0x000000ff98987210 */ /* 0x008fca0007ffe1ff */
[----:B--2---:R-:W-:Y:S01]  /*0eb0*/  IMAD R152, R5, R152, UR5 ;  /* 0x0000000505987e24 */ /* 0x004fe2000f8e0298 */
[----:B----4-:R-:W-:-:S05]  /*0ec0*/  IADD3 R150, PT, PT, -R150, RZ, RZ ;  /* 0x000000ff96967210 */ /* 0x010fca0007ffe1ff */
[----:B-1----:R-:W-:Y:S01]  /*0ed0*/  IMAD R150, R3, R150, UR4 ;  /* 0x0000000403967e24 */ /* 0x002fe2000f8e0296 */
[----:B------:R-:W-:Y:S06]  /*0ee0*/  @!P0 BRA `(.L_x_15) ;  /* 0x0000000000b88947 */ /* 0x000fec0003800000 */
[----:B------:R-:W1:Y:S01]  /*0ef0*/  LDC.64 R4, c[0x0][0xb18] ;  /* 0x0002c600ff047b82 */ /* 0x000e620000000a00 */
[----:B------:R-:W-:-:S07]  /*0f00*/  ISETP.NE.AND P0, PT, R9, 0x1, PT ;  /* 0x000000010900780c */ /* 0x000fce0003f05270 */
[----:B------:R-:W2:Y:S08]  /*0f10*/  LDC R10, c[0x0][0xb0c] ;  /* 0x0002c300ff0a7b82 */ /* 0x000eb00000000800 */
[----:B------:R-:W3:Y:S08]  /*0f20*/  LDC R11, c[0x0][0x370] ;  /* 0x0000dc00ff0b7b82 */ /* 0x000ef00000000800 */
[----:B------:R-:W4:Y:S01]  /*0f30*/  LDC R12, c[0x0][0x374] ;  /* 0x0000dd00ff0c7b82 */ /* 0x000f220000000800 */
[----:B-1----:R-:W-:-:S07]  /*0f40*/  ISETP.NE.AND P1, PT, R4, 0x1, PT ;  /* 0x000000010400780c */ /* 0x002fce0003f25270 */
[----:B------:R-:W3:Y:S01]  /*0f50*/  LDC.64 R6, c[0x0][0xb10] ;  /* 0x0002c400ff067b82 */ /* 0x000ee20000000a00 */
[----:B--2---:R-:W-:-:S07]  /*0f60*/  ISETP.NE.AND P2, PT, R10, 0x1, PT ;  /* 0x000000010a00780c */ /* 0x004fce0003f45270 */
[----:B------:R-:W1:Y:S08]  /*0f70*/  LDC R8, c[0x0][0xb20] ;  /* 0x0002c800ff087b82 */ /* 0x000e700000000800 */
[----:B------:R-:W2:Y:S01]  /*0f80*/  LDC.64 R2, c[0x0][0xb28] ;  /* 0x0002ca00ff027b82 */ /* 0x000ea20000000a00 */
[----:B----4-:R-:W-:-:S04]  /*0f90*/  IMAD.HI.U32 R13, R12, R5, RZ ;  /* 0x000000050c0d7227 */ /* 0x010fc800078e00ff */
[----:B------:R-:W-:-:S04]  /*0fa0*/  IMAD.HI.U32 R5, R20, R5, RZ ;  /* 0x0000000514057227 */ /* 0x000fc800078e00ff */
[----:B---3--:R-:W-:-:S04]  /*0fb0*/  IMAD.HI.U32 R14, R11, R6, RZ ;  /* 0x000000060b0e7227 */ /* 0x008fc800078e00ff */
[C---:B------:R-:W-:Y:S01]  /*0fc0*/  IMAD.HI.U32 R16, R21.reuse, R6, RZ ;  /* 0x0000000615107227 */ /* 0x040fe200078e00ff */
[-C--:B------:R-:W-:Y:S02]  /*0fd0*/  @P2 SHF.R.U32.HI R11, RZ, R7.reuse, R14 ;  /* 0x00000007ff0b2219 */ /* 0x080fe4000001160e */
[-C--:B-1----:R-:W-:Y:S02]  /*0fe0*/  @P1 SHF.R.U32.HI R12, RZ, R8.reuse, R13 ;  /* 0x00000008ff0c1219 */ /* 0x082fe4000001160d */
[----:B------:R-:W-:Y:S02]  /*0ff0*/  SHF.R.U32.HI R5, RZ, R8, R5 ;  /* 0x00000008ff057219 */ /* 0x000fe40000011605 */
[----:B------:R-:W-:Y:S02]  /*1000*/  SHF.R.U32.HI R16, RZ, R7, R16 ;  /* 0x00000007ff107219 */ /* 0x000fe40000011610 */
[----:B------:R-:W-:Y:S01]  /*1010*/  SEL R5, R20, R5, !P1 ;  /* 0x0000000514057207 */ /* 0x000fe20004800000 */
[----:B--2---:R-:W-:Y:S01]  /*1020*/  IMAD.HI.U32 R14, R12, R2, RZ ;  /* 0x000000020c0e7227 */ /* 0x004fe200078e00ff */
[----:B------:R-:W-:-:S02]  /*1030*/  SEL R7, R21, R16, !P2 ;  /* 0x0000001015077207 */ /* 0x000fc40005000000 */
[----:B------:R-:W-:Y:S01]  /*1040*/  IADD3 R13, PT, PT, -R5, RZ, RZ ;  /* 0x000000ff050d7210 */ /* 0x000fe20007ffe1ff */
[----:B------:R-:W-:Y:S01]  /*1050*/  IMAD.HI.U32 R6, R11, R2, RZ ;  /* 0x000000020b067227 */ /* 0x000fe200078e00ff */
[----:B------:R-:W-:-:S03]  /*1060*/  @P0 SHF.R.U32.HI R12, RZ, R3, R14 ;  /* 0x00000003ff0c0219 */ /* 0x000fc6000001160e */
[----:B------:R-:W-:Y:S01]  /*1070*/  IMAD R13, R4, R13, R20 ;  /* 0x0000000d040d7224 */ /* 0x000fe200078e0214 */
[----:B------:R-:W-:Y:S01]  /*1080*/  @P0 SHF.R.U32.HI R11, RZ, R3, R6 ;  /* 0x00000003ff0b0219 */ /* 0x000fe20000011606 */
[----:B------:R-:W-:-:S04]  /*1090*/  IMAD R12, R12, R9, RZ ;  /* 0x000000090c0c7224 */ /* 0x000fc800078e02ff */
[----:B------:R-:W-:Y:S01]  /*10a0*/  IMAD R6, R11, R9, RZ ;  /* 0x000000090b067224 */ /* 0x000fe200078e02ff */
[----:B------:R-:W-:-:S04]  /*10b0*/  ISETP.GE.AND P1, PT, R5, R12, PT ;  /* 0x0000000c0500720c */ /* 0x000fc80003f26270 */
[----:B------:R-:W-:Y:S01]  /*10c0*/  ISETP.GE.OR P1, PT, R7, R6, P1 ;  /* 0x000000060700720c */ /* 0x000fe20000f26670 */
[----:B------:R-:W-:-:S05]  /*10d0*/  IMAD.HI.U32 R6, R5, R2, RZ ;  /* 0x0000000205067227 */ /* 0x000fca00078e00ff */
[----:B------:R-:W-:-:S04]  /*10e0*/  SHF.R.U32.HI R6, RZ, R3, R6 ;  /* 0x00000003ff067219 */ /* 0x000fc80000011606 */
[----:B------:R-:W-:-:S03]  /*10f0*/  SEL R6, R5, R6, !P0 ;  /* 0x0000000605067207 */ /* 0x000fc60004000000 */
[----:B------:R-:W-:Y:S01]  /*1100*/  @!P1 IMAD.HI.U32 R8, R7, R2, RZ ;  /* 0x0000000207089227 */ /* 0x000fe200078e00ff */
[----:B------:R-:W-:-:S04]  /*1110*/  IADD3 R2, PT, PT, -R6, RZ, RZ ;  /* 0x000000ff06027210 */ /* 0x000fc80007ffe1ff */
[----:B------:R-:W-:Y:S01]  /*1120*/  @!P1 SHF.R.U32.HI R8, RZ, R3, R8 ;  /* 0x00000003ff089219 */ /* 0x000fe20000011608 */
[----:B------:R-:W-:-:S03]  /*1130*/  IMAD R2, R9, R2, R5 ;  /* 0x0000000209027224 */ /* 0x000fc600078e0205 */
[----:B------:R-:W-:-:S05]  /*1140*/  @!P1 SEL R3, R7, R8, !P0 ;  /* 0x0000000807039207 */ /* 0x000fca0004000000 */
[--C-:B------:R-:W-:Y:S02]  /*1150*/  @!P1 IMAD.IADD R6, R6, 0x1, -R3.reuse ;  /* 0x0000000106069824 */ /* 0x100fe400078e0a03 */
[----:B------:R-:W-:Y:S01]  /*1160*/  @!P1 IMAD R3, R2, R11, R3 ;  /* 0x0000000b02039224 */ /* 0x000fe200078e0203 */
[----:B------:R-:W-:Y:S01]  /*1170*/  IADD3 R2, PT, PT, -R7, RZ, RZ ;  /* 0x000000ff07027210 */ /* 0x000fe20007ffe1ff */
[----:B------:R-:W-:Y:S02]  /*1180*/  @!P1 IMAD R5, R6, R9, R7 ;  /* 0x0000000906059224 */ /* 0x000fe400078e0207 */
[----:B------:R-:W-:Y:S02]  /*1190*/  @!P1 IMAD.MOV.U32 R7, RZ, RZ, R3 ;  /* 0x000000ffff079224 */ /* 0x000fe400078e0003 */
[----:B------:R-:W-:Y:S02]  /*11a0*/  IMAD R2, R10, R2, R21 ;  /* 0x000000020a027224 */ /* 0x000fe400078e0215 */
[----:B------:R-:W-:-:S02]  /*11b0*/  IMAD R20, R5, R4, R13 ;  /* 0x0000000405147224 */ /* 0x000fc400078e020d */
[----:B------:R-:W-:Y:S02]  /*11c0*/  IMAD R21, R7, R10, R2 ;  /* 0x0000000a07157224 */ /* 0x000fe400078e0202 */
.L_x_15:
[----:B------:R-:W1:Y:S01]  /*11d0*/  LDCU UR4, c[0x0][0xb30] ;  /* 0x00016600ff0477ac */ /* 0x000e620008000800 */
[----:B------:R-:W2:Y:S08]  /*11e0*/  S2UR UR37, SR_CgaCtaId ;  /* 0x00000000002579c3 */ /* 0x000eb00000008800 */
[----:B------:R-:W3:Y:S01]  /*11f0*/  LDC R72, c[0x0][0xb24] ;  /* 0x0002c900ff487b82 */ /* 0x000ee20000000800 */
[----:B-1----:R-:W-:-:S09]  /*1200*/  UISETP.NE.AND UP1, UPT, UR4, 0x1, UPT ;  /* 0x000000010400788c */ /* 0x002fd2000bf25270 */
[----:B--2---:R-:W-:Y:S05]  /*1210*/  BRA.U UP1, `(.L_x_16) ;  /* 0x0000000101407547 */ /* 0x004fea000b800000 */
[----:B------:R-:W1:Y:S08]  /*1220*/  LDC.64 R4, c[0x0][0xb10] ;  /* 0x0002c400ff047b82 */ /* 0x000e700000000a00 */
[----:B------:R-:W2:Y:S08]  /*1230*/  LDC.64 R2, c[0x0][0xb18] ;  /* 0x0002c600ff027b82 */ /* 0x000eb00000000a00 */
[----:B------:R-:W4:Y:S08]  /*1240*/  LDC R6, c[0x0][0xb20] ;  /* 0x0002c800ff067b82 */ /* 0x000f300000000800 */
[----:B------:R-:W3:Y:S01]  /*1250*/  LDC R8, c[0x0][0xb0c] ;  /* 0x0002c300ff087b82 */ /* 0x000ee20000000800 */
[----:B-1----:R-:W-:-:S05]  /*1260*/  IMAD.HI.U32 R4, R21, R4, RZ ;  /* 0x0000000415047227 */ /* 0x002fca00078e00ff */
[----:B------:R-:W-:Y:S01]  /*1270*/  SHF.R.U32.HI R4, RZ, R5, R4 ;  /* 0x00000005ff047219 */ /* 0x000fe20000011604 */
[----:B--2---:R-:W-:Y:S01]  /*1280*/  IMAD.HI.U32 R3, R20, R3, RZ ;  /* 0x0000000314037227 */ /* 0x004fe200078e00ff */
[----:B------:R-:W-:-:S04]  /*1290*/  ISETP.NE.AND P0, PT, R2, 0x1, PT ;  /* 0x000000010200780c */ /* 0x000fc80003f05270 */
[----:B----4-:R-:W-:-:S04]  /*12a0*/  SHF.R.U32.HI R3, RZ, R6, R3 ;  /* 0x00000006ff037219 */ /* 0x010fc80000011603 */
[----:B------:R-:W-:Y:S02]  /*12b0*/  SEL R3, R20, R3, !P0 ;  /* 0x0000000314037207 */ /* 0x000fe40004000000 */
[----:B---3--:R-:W-:-:S04]  /*12c0*/  ISETP.NE.AND P1, PT, R8, 0x1, PT ;  /* 0x000000010800780c */ /* 0x008fc80003f25270 */
[----:B------:R-:W-:-:S05]  /*12d0*/  SEL R4, R21, R4, !P1 ;  /* 0x0000000415047207 */ /* 0x000fca0004800000 */
[----:B------:R-:W-:Y:S02]  /*12e0*/  IMAD.IADD R5, R3, 0x1, -R4 ;  /* 0x0000000103057824 */ /* 0x000fe400078e0a04 */
[----:B------:R-:W-:Y:S02]  /*12f0*/  IMAD.IADD R3, R4, 0x1, -R3 ;  /* 0x0000000104037824 */ /* 0x000fe400078e0a03 */
[----:B------:R-:W-:Y:S02]  /*1300*/  IMAD R21, R5, R8, R21 ;  /* 0x0000000805157224 */ /* 0x000fe400078e0215 */
[----:B------:R-:W-:-:S07]  /*1310*/  IMAD R20, R3, R2, R20 ;  /* 0x0000000203147224 */ /* 0x000fce00078e0214 */
.L_x_16:
[----:B------:R-:W-:Y:S01]  /*1320*/  BAR.SYNC.DEFER_BLOCKING 0x0 ;  /* 0x0000000000007b1d */ /* 0x000fe20000010000 */
[----:B------:R-:W-:Y:S01]  /*1330*/  UISETP.NE.AND UP1, UPT, UR8, 0x2, UPT ;  /* 0x000000020800788c */ /* 0x000fe2000bf25270 */
[----:B------:R-:W-:Y:S02]  /*1340*/  ISETP.NE.OR P5, PT, R0, 0x2, !P5 ;  /* 0x000000020000780c */ /* 0x000fe40006fa5670 */
[----:B------:R-:W-:-:S06]  /*1350*/  LOP3.LUT R2, R167, 0x1f, RZ, 0xc0, !PT ;  /* 0x0000001fa7027812 */ /* 0x000fcc00078ec0ff */
[----:B------:R-:W-:Y:S05]  /*1360*/  BRA.U UP1, `(.L_x_17) ;  /* 0x0000001101607547 */ /* 0x000fea000b800000 */
[----:B------:R-:W1:Y:S01]  /*1370*/  LDCU UR13, c[0x0][0x38c] ;  /* 0x00007180ff0d77ac */ /* 0x000e620008000800 */
[----:B------:R-:W2:Y:S01]  /*1380*/  LDC R9, c[0x0][0x370] ;  /* 0x0000dc00ff097b82 */ /* 0x000ea20000000800 */
[----:B------:R-:W-:Y:S01]  /*1390*/  PLOP3.LUT P1, PT, PT, PT, UP2, 0x80, 0x8 ;  /* 0x000000000008781c */ /* 0x000fe20003f2f028 */
[----:B------:R-:W-:Y:S01]  /*13a0*/  HFMA2 R12, -RZ, RZ, 0, 0 ;  /* 0x00000000ff0c7431 */ /* 0x000fe200000001ff */
[----:B------:R-:W-:Y:S01]  /*13b0*/  ISETP.EQ.OR P4, PT, R2, RZ, P5 ;  /* 0x000000ff0200720c */ /* 0x000fe20002f82670 */
[----:B------:R-:W-:Y:S01]  /*13c0*/  IMAD.MOV.U32 R15, RZ, RZ, 0x1 ;  /* 0x00000001ff0f7424 */ /* 0x000fe200078e00ff */
[----:B------:R-:W-:Y:S01]  /*13d0*/  PLOP3.LUT P1, PT, P1, PT, PT, 0x8, 0x80 ;  /* 0x000000000080781c */ /* 0x000fe20000f2e170 */
[----:B------:R-:W-:Y:S01]  /*13e0*/  IMAD.MOV.U32 R14, RZ, RZ, RZ ;  /* 0x000000ffff0e7224 */ /* 0x000fe200078e00ff */
[----:B------:R-:W-:Y:S01]  /*13f0*/  MOV R8, 0x1 ;  /* 0x0000000100087802 */ /* 0x000fe20000000f00 */
[----:B------:R-:W4:Y:S01]  /*1400*/  LDC R0, c[0x0][0x374] ;  /* 0x0000dd00ff007b82 */ /* 0x000f220000000800 */
[----:B------:R-:W-:Y:S01]  /*1410*/  IMAD.MOV.U32 R10, RZ, RZ, RZ ;  /* 0x000000ffff0a7224 */ /* 0x000fe200078e00ff */
[----:B------:R-:W2:Y:S01]  /*1420*/  LDCU.64 UR22, c[0x0][0x348] ;  /* 0x00006900ff1677ac */ /* 0x000ea20008000a00 */
[----:B------:R-:W-:Y:S01]  /*1430*/  UMOV UR6, URZ ;  /* 0x000000ff00067c82 */ /* 0x000fe20008000000 */
[----:B-1----:R-:W-:-:S04]  /*1440*/  UIADD3 UR5, UPT, UPT, UR13, 0x3f, URZ ;  /* 0x0000003f0d057890 */ /* 0x002fc8000fffe0ff */
[----:B------:R-:W-:-:S04]  /*1450*/  USHF.R.S32.HI UR4, URZ, 0x1f, UR5 ;  /* 0x0000001fff047899 */ /* 0x000fc80008011405 */
[----:B------:R-:W-:-:S04]  /*1460*/  ULEA.HI UR4, UR4, UR5, URZ, 0x6 ;  /* 0x0000000504047291 */ /* 0x000fc8000f8f30ff */
[----:B------:R-:W-:Y:S02]  /*1470*/  USHF.R.S32.HI UR15, URZ, 0x6, UR4 ;  /* 0x00000006ff0f7899 */ /* 0x000fe40008011404 */
[----:B------:R-:W-:Y:S02]  /*1480*/  UIADD3 UR4, UPT, UPT, UR13, -0x1, URZ ;  /* 0xffffffff0d047890 */ /* 0x000fe4000fffe0ff */
[----:B------:R-:W-:Y:S02]  /*1490*/  UISETP.LT.U32.AND UP0, UPT, UR15, 0x4, UPT ;  /* 0x000000040f00788c */ /* 0x000fe4000bf01070 */
[----:B------:R-:W-:Y:S02]  /*14a0*/  UISETP.GE.U32.AND UP1, UPT, UR4, -0x7f, UPT ;  /* 0xffffff810400788c */ /* 0x000fe4000bf26070 */
[----:B------:R-:W-:Y:S02]  /*14b0*/  USEL UR14, UR15, 0x4, UP0 ;  /* 0x000000040f0e7887 */ /* 0x000fe40008000000 */
[----:B------:R-:W-:-:S02]  /*14c0*/  UIADD3 UR13, UPT, UPT, UR13, 0x7e, URZ ;  /* 0x0000007e0d0d7890 */ /* 0x000fc4000fffe0ff */
[----:B------:R-:W-:Y:S02]  /*14d0*/  UIADD3 UR5, UPT, UPT, UR14, -0x1, URZ ;  /* 0xffffffff0e057890 */ /* 0x000fe4000fffe0ff */
[----:B------:R-:W-:-:S03]  /*14e0*/  UIADD3 UR7, UPT, UPT, UR15, -UR14, URZ ;  /* 0x8000000e0f077290 */ /* 0x000fc6000fffe0ff */
[----:B------:R-:W-:-:S04]  /*14f0*/  @UP1 UIADD3 UR5, UPT, UPT, UR14, URZ, URZ ;  /* 0x000000ff0e051290 */ /* 0x000fc8000fffe0ff */
[----:B--2---:R-:W-:-:S12]  /*1500*/  UIADD3 UR5, UPT, UPT, UR5, 0x1, URZ ;  /* 0x0000000105057890 */ /* 0x004fd8000fffe0ff */
.L_x_35:
[----:B------:R-:W-:Y:S01]  /*1510*/  UISETP.NE.AND UP0, UPT, UR37, URZ, UPT ;  /* 0x000000ff2500728c */ /* 0x000fe2000bf05270 */
[----:B------:R-:W1:Y:S08]  /*1520*/  S2UR UR37, SR_CgaCtaId ;  /* 0x00000000002579c3 */ /* 0x000e700000008800 */
[----:B------:R-:W-:Y:S05]  /*1530*/  BRA.U UP0, `(.L_x_18) ;  /* 0x0000000100347547 */ /* 0x000fea000b800000 */
[----:B------:R-:W2:Y:S01]  /*1540*/  S2R R2, SR_CgaCtaId ;  /* 0x0000000000027919 */ /* 0x000ea20000008800 */
[----:B------:R-:W-:-:S04]  /*1550*/  MOV R3, 0x400 ;  /* 0x0000040000037802 */ /* 0x000fc80000000f00 */
[----:B--2---:R-:W-:Y:S02]  /*1560*/  LEA R3, R2, R3, 0x18 ;  /* 0x0000000302037211 */ /* 0x004fe400078ec0ff */
[----:B------:R-:W-:-:S03]  /*1570*/  SHF.L.U32 R2, R8, 0x1f, RZ ;  /* 0x0000001f08027819 */ /* 0x000fc600000006ff */
[----:B------:R-:W-:-:S04]  /*1580*/  IMAD R3, R10, 0x8, R3 ;  /* 0x000000080a037824 */ /* 0x000fc800078e0203 */
[----:B------:R-:W2:Y:S02]  /*1590*/  SYNCS.PHASECHK.TRANS64.TRYWAIT P0, [R3+URZ+0xe0], R2 ;  /* 0x0000e002030075a7 */ /* 0x000ea400080011ff */
[----:B--2---:R-:W-:Y:S05]  /*15a0*/  @!P0 BRA `(.L_x_19) ;  /* 0x0000009800888947 */ /* 0x004fea0003800000 */
.L_x_123:
[----:B------:R-:W-:Y:S01]  /*15b0*/  VIADD R10, R10, 0x1 ;  /* 0x000000010a0a7836 */ /* 0x000fe20000000000 */
[----:B------:R2:W-:Y:S04]  /*15c0*/  SYNCS.ARRIVE.TRANS64.A1T0 RZ, [R3+URZ+0xd0], RZ ;  /* 0x0000d0ff03ff79a7 */ /* 0x0005e800081000ff */
[----:B------:R-:W-:-:S04]  /*15d0*/  ISETP.NE.AND P0, PT, R10, 0x2, PT ;  /* 0x000000020a00780c */ /* 0x000fc80003f05270 */
[----:B------:R-:W-:Y:S02]  /*15e0*/  SEL R10, R10, RZ, P0 ;  /* 0x000000ff0a0a7207 */ /* 0x000fe40000000000 */
[----:B--2---:R-:W-:-:S04]  /*15f0*/  SEL R3, RZ, 0x1, P0 ;  /* 0x00000001ff037807 */ /* 0x004fc80000000000 */
[----:B------:R-:W-:-:S07]  /*1600*/  LOP3.LUT R8, R8, R3, RZ, 0x3c, !PT ;  /* 0x0000000308087212 */ /* 0x000fce00078e3cff */
.L_x_18:
[----:B------:R-:W-:Y:S01]  /*1610*/  UMOV UR4, 0x400 ;  /* 0x0000040000047882 */ /* 0x000fe20000000000 */
[----:B------:R-:W-:Y:S01]  /*1620*/  SHF.L.U32 R2, R15, 0x1f, RZ ;  /* 0x0000001f0f027819 */ /* 0x000fe200000006ff */
[----:B-1----:R-:W-:Y:S01]  /*1630*/  ULEA UR4, UR37, UR4, 0x18 ;  /* 0x0000000425047291 */ /* 0x002fe2000f8ec0ff */
[----:B------:R-:W-:Y:S01]  /*1640*/  R2UR UR35, R21 ;  /* 0x00000000152372ca */ /* 0x000fe200000e0000 */
[----:B------:R-:W-:Y:S01]  /*1650*/  UISETP.GE.U32.AND UP0, UPT, UR13, 0x7f, UPT ;  /* 0x0000007f0d00788c */ /* 0x000fe2000bf06070 */
[----:B------:R-:W-:Y:S01]  /*1660*/  R2UR UR11, R20 ;  /* 0x00000000140b72ca */ /* 0x000fe200000e0000 */
[----:B------:R-:W-:Y:S01]  /*1670*/  ULEA UR8, UR6, UR4, 0x3 ;  /* 0x0000000406087291 */ /* 0x000fe2000f8e18ff */
[----:B------:R-:W-:-:S08]  /*1680*/  UMOV UR24, URZ ;  /* 0x000000ff00187c82 */ /* 0x000fd00008000000 */
[----:B------:R1:W2:Y:S01]  /*1690*/  SYNCS.PHASECHK.TRANS64.TRYWAIT P0, [UR8+0x20], R2 ;  /* 0x00002002ff0075a7 */ /* 0x0002a20008001108 */
[----:B------:R-:W-:Y:S02]  /*16a0*/  USHF.L.U32 UR35, UR35, 0x7, URZ ;  /* 0x0000000723237899 */ /* 0x000fe400080006ff */
[----:B------:R-:W-:Y:S01]  /*16b0*/  USHF.L.U32 UR11, UR11, 0x8, URZ ;  /* 0x000000080b0b7899 */ /* 0x000fe200080006ff */
[----:B------:R-:W-:Y:S11]  /*16c0*/  BRA.U !UP0, `(.L_x_20) ;  /* 0x0000000108a87547 */ /* 0x000ff6000b800000 */
[----:B------:R-:W-:Y:S01]  /*16d0*/  UMOV UR16, URZ ;  /* 0x000000ff00107c82 */ /* 0x000fe20008000000 */
[----:B------:R-:W-:-:S05]  /*16e0*/  UMOV UR17, UR6 ;  /* 0x0000000600117c82 */ /* 0x000fca0008000000 */
.L_x_25:
[----:B-1----:R-:W-:Y:S01]  /*16f0*/  ULEA UR33, UR17, UR4, 0x3 ;  /* 0x0000000411217291 */ /* 0x002fe2000f8e18ff */
[----:B--2---:R-:W-:Y:S01]  /*1700*/  @!P5 MOV R3, 0x6000 ;  /* 0x000060000003d802 */ /* 0x004fe20000000f00 */
[----:B--2---:R-:W-:Y:S10]  /*1710*/  @P0 BRA `(.L_x_21) ;  /* 0x00000000000c0947 */ /* 0x004ff40003800000 */
[----:B------:R-:W-:-:S04]  /*1720*/  SHF.L.U32 R5, R15, 0x1f, RZ ;  /* 0x0000001f0f057819 */ /* 0x000fc800000006ff */
[----:B------:R-:W2:Y:S02]  /*1730*/  SYNCS.PHASECHK.TRANS64.TRYWAIT P0, [UR33+0x20], R5 ;  /* 0x00002005ff0075a7 */ /* 0x000ea40008001121 */
[----:B--2---:R-:W-:Y:S05]  /*1740*/  @!P0 BRA `(.L_x_22) ;  /* 0x0000009800348947 */ /* 0x004fea0003800000 */
.L_x_21:
[----:B------:R2:W-:Y:S01]  /*1750*/  @!P5 SYNCS.ARRIVE.TRANS64 RZ, [UR33], R3 ;  /* 0x00000003ffffd9a7 */ /* 0x0005e20008000021 */
[----:B------:R-:W-:Y:S04]  /*1760*/  BSSY.RECONVERGENT B0, `(.L_x_23) ;  /* 0x0000003000007945 */ /* 0x000fe80003800200 */
[----:B------:R-:W-:Y:S05]  /*1770*/  @P4 BRA `(.L_x_24) ;  /* 0x0000000000044947 */ /* 0x000fea0003800000 */
[----:B------:R-:W-:Y:S05]  /*1780*/  BPT.TRAP 0x1 ;  /* 0x000000040000795c */ /* 0x000fea0000300000 */
.L_x_24:
[----:B------:R-:W-:Y:S05]  /*1790*/  BSYNC.RECONVERGENT B0 ;  /* 0x0000000000007941 */ /* 0x000fea0003800200 */
.L_x_23:
[----:B------:R-:W-:Y:S02]  /*17a0*/  UIADD3 UR6, UPT, UPT, UR17, 0x1, URZ ;  /* 0x0000000111067890 */ /* 0x000fe4000fffe0ff */
[----:B------:R-:W-:Y:S02]  /*17b0*/  ULEA UR32, UR17, UR4, 0xd ;  /* 0x0000000411207291 */ /* 0x000fe4000f8e68ff */
[----:B------:R-:W-:Y:S02]  /*17c0*/  UISETP.NE.AND UP0, UPT, UR6, 0x4, UPT ;  /* 0x000000040600788c */ /* 0x000fe4000bf05270 */
[----:B------:R-:W-:Y:S02]  /*17d0*/  UIADD3 UR26, UP1, UPT, UR22, 0x80, URZ ;  /* 0x00000080161a7890 */ /* 0x000fe4000ff3e0ff */
[----:B------:R-:W-:Y:S02]  /*17e0*/  USEL UR9, URZ, 0x1, UP0 ;  /* 0x00000001ff097887 */ /* 0x000fe40008000000 */
[----:B------:R-:W-:-:S02]  /*17f0*/  USEL UR6, UR6, URZ, UP0 ;  /* 0x000000ff06067287 */ /* 0x000fc40008000000 */
[----:B------:R-:W-:Y:S02]  /*1800*/  UIADD3 UR20, UP0, UPT, UR22, 0x180, URZ ;  /* 0x0000018016147890 */ /* 0x000fe4000ff1e0ff */
[----:B------:R-:W-:Y:S01]  /*1810*/  ULEA UR8, UR6, UR4, 0x3 ;  /* 0x0000000406087291 */ /* 0x000fe2000f8e18ff */
[----:B------:R-:W-:Y:S01]  /*1820*/  LOP3.LUT R15, R15, UR9, RZ, 0x3c, !PT ;  /* 0x000000090f0f7c12 */ /* 0x000fe2000f8e3cff */
[----:B------:R-:W-:Y:S02]  /*1830*/  USHF.L.U32 UR34, UR16, 0x6, URZ ;  /* 0x0000000610227899 */ /* 0x000fe400080006ff */
[----:B------:R-:W-:Y:S01]  /*1840*/  UIADD3.X UR27, UPT, UPT, URZ, UR23, URZ, UP1, !UPT ;  /* 0x00000017ff1b7290 */ /* 0x000fe20008ffe4ff */
[----:B-1----:R-:W-:Y:S01]  /*1850*/  SHF.L.U32 R2, R15, 0x1f, RZ ;  /* 0x0000001f0f027819 */ /* 0x002fe200000006ff */
[----:B------:R-:W-:Y:S02]  /*1860*/  UIADD3 UR32, UPT, UPT, UR32, 0xc400, URZ ;  /* 0x0000c40020207890 */ /* 0x000fe4000fffe0ff */
[----:B------:R-:W-:Y:S01]  /*1870*/  UIADD3.X UR21, UPT, UPT, URZ, UR23, URZ, UP0, !UPT ;  /* 0x00000017ff157290 */ /* 0x000fe200087fe4ff */
[----:B------:R1:W1:Y:S01]  /*1880*/  SYNCS.PHASECHK.TRANS64.TRYWAIT P0, [UR8+0x20], R2 ;  /* 0x00002002ff0075a7 */ /* 0x0002620008001108 */
[----:B------:R-:W-:Y:S01]  /*1890*/  ULEA UR8, UR17, UR4, 0xe ;  /* 0x0000000411087291 */ /* 0x000fe2000f8e70ff */
[----:B------:R-:W-:Y:S01]  /*18a0*/  UMOV UR18, 0x0 ;  /* 0x0000000000127882 */ /* 0x000fe20000000000 */
[----:B------:R-:W-:-:S02]  /*18b0*/  UMOV UR19, 0x10000000 ;  /* 0x1000000000137882 */ /* 0x000fc40000000000 */
[----:B------:R-:W-:Y:S01]  /*18c0*/  UIADD3 UR8, UPT, UPT, UR8, 0x14400, URZ ;  /* 0x0001440008087890 */ /* 0x000fe2000fffe0ff */
[----:B------:R1:W-:Y:S01]  /*18d0*/  UTMALDG.3D [UR32], [UR26], desc[UR18] ;  /* 0x000012201a0075b4 */ /* 0x0003e20008011000 */
[----:B------:R-:W-:Y:S01]  /*18e0*/  UMOV UR12, UR36 ;  /* 0x00000024000c7c82 */ /* 0x000fe20008000000 */
[----:B------:R-:W-:Y:S01]  /*18f0*/  UMOV UR9, UR33 ;  /* 0x0000002100097c82 */ /* 0x000fe20008000000 */
[----:B------:R-:W-:Y:S01]  /*1900*/  UMOV UR10, UR34 ;  /* 0x00000022000a7c82 */ /* 0x000fe20008000000 */
[----:B------:R-:W-:Y:S01]  /*1910*/  UIADD3 UR16, UPT, UPT, UR16, 0x1, URZ ;  /* 0x0000000110107890 */ /* 0x000fe2000fffe0ff */
[----:B------:R-:W-:Y:S01]  /*1920*/  UMOV UR24, UR5 ;  /* 0x0000000500187c82 */ /* 0x000fe20008000000 */
[----:B------:R-:W-:Y:S02]  /*1930*/  UMOV UR17, UR6 ;  /* 0x0000000600117c82 */ /* 0x000fe40008000000 */
[----:B------:R1:W-:Y:S01]  /*1940*/  UTMALDG.3D [UR8], [UR20], desc[UR18] ;  /* 0x00001208140075b4 */ /* 0x0003e20008011000 */
[----:B------:R-:W-:-:S09]  /*1950*/  UISETP.NE.AND UP0, UPT, UR16, UR5, UPT ;  /* 0x000000051000728c */ /* 0x000fd2000bf05270 */
[----:B------:R-:W-:Y:S05]  /*1960*/  BRA.U UP0, `(.L_x_25) ;  /* 0xfffffffd00607547 */ /* 0x000fea000b83ffff */
.L_x_20:
[----:B-1----:R-:W-:Y:S01]  /*1970*/  ULEA UR8, UR6, UR4, 0x3 ;  /* 0x0000000406087291 */ /* 0x002fe2000f8e18ff */
[----:B------:R-:W-:Y:S01]  /*1980*/  SHF.L.U32 R2, R15, 0x1f, RZ ;  /* 0x0000001f0f027819 */ /* 0x000fe200000006ff */
[----:B------:R-:W-:Y:S01]  /*1990*/  @!P1 SYNCS.ARRIVE.TRANS64.A1T0 RZ, [UR4+0x88], RZ ;  /* 0x000088ffffff99a7 */ /* 0x000fe20008100004 */
[----:B------:R-:W-:-:S06]  /*19a0*/  UISETP.GT.AND UP0, UPT, UR15, UR14, UPT ;  /* 0x0000000e0f00728c */ /* 0x000fcc000bf04270 */
[----:B--2---:R1:W2:Y:S03]  /*19b0*/  SYNCS.PHASECHK.TRANS64.TRYWAIT P0, [UR8+0x20], R2 ;  /* 0x00002002ff0075a7 */ /* 0x0042a60008001108 */
[----:B------:R-:W-:Y:S05]  /*19c0*/  BRA.U !UP0, `(.L_x_26) ;  /* 0x0000000108ac7547 */ /* 0x000fea000b800000 */
[----:B------:R-:W-:Y:S01]  /*19d0*/  UIADD3 UR21, UPT, UPT, UR7, UR24, URZ ;  /* 0x0000001807157290 */ /* 0x000fe2000fffe0ff */
[----:B------:R-:W-:-:S11]  /*19e0*/  UMOV UR25, UR6 ;  /* 0x0000000600197c82 */ /* 0x000fd60008000000 */
.L_x_31:
[----:B-1----:R-:W-:Y:S01]  /*19f0*/  ULEA UR17, UR25, UR4, 0x3 ;  /* 0x0000000419117291 */ /* 0x002fe2000f8e18ff */
[----:B--2---:R-:W-:Y:S01]  /*1a00*/  @!P5 MOV R3, 0x6000 ;  /* 0x000060000003d802 */ /* 0x004fe20000000f00 */
[----:B--2---:R-:W-:Y:S10]  /*1a10*/  @P0 BRA `(.L_x_27) ;  /* 0x00000000000c0947 */ /* 0x004ff40003800000 */
[----:B------:R-:W-:-:S04]  /*1a20*/  SHF.L.U32 R5, R15, 0x1f, RZ ;  /* 0x0000001f0f057819 */ /* 0x000fc800000006ff */
[----:B------:R-:W2:Y:S02]  /*1a30*/  SYNCS.PHASECHK.TRANS64.TRYWAIT P0, [UR17+0x20], R5 ;  /* 0x00002005ff0075a7 */ /* 0x000ea40008001111 */
[----:B--2---:R-:W-:Y:S05]  /*1a40*/  @!P0 BRA `(.L_x_28) ;  /* 0x00000094008c8947 */ /* 0x004fea0003800000 */
.L_x_27:
[----:B------:R2:W-:Y:S01]  /*1a50*/  @!P5 SYNCS.ARRIVE.TRANS64 RZ, [UR17], R3 ;  /* 0x00000003ffffd9a7 */ /* 0x0005e20008000011 */
[----:B------:R-:W-:Y:S04]  /*1a60*/  BSSY.RECONVERGENT B0, `(.L_x_29) ;  /* 0x0000003000007945 */ /* 0x000fe80003800200 */
[----:B------:R-:W-:Y:S05]  /*1a70*/  @P4 BRA `(.L_x_30) ;  /* 0x0000000000044947 */ /* 0x000fea0003800000 */
[----:B------:R-:W-:Y:S05]  /*1a80*/  BPT.TRAP 0x1 ;  /* 0x000000040000795c */ /* 0x000fea0000300000 */
.L_x_30:
[----:B------:R-:W-:Y:S05]  /*1a90*/  BSYNC.RECONVERGENT B0 ;  /* 0x0000000000007941 */ /* 0x000fea0003800200 */
.L_x_29:
        /* <DEDUP_REMOVED lines=10> */
[----:B------:R-:W-:Y:S01]  /*1b40*/  UIADD3 UR16, UPT, UPT, UR16, 0xc400, URZ ;  /* 0x0000c40010107890 */ /* 0x000fe2000fffe0ff */
[----:B-1----:R-:W-:Y:S01]  /*1b50*/  SHF.L.U32 R2, R15, 0x1f, RZ ;  /* 0x0000001f0f027819 */ /* 0x002fe200000006ff */
[----:B------:R-:W-:Y:S02]  /*1b60*/  UIADD3.X UR31, UPT, UPT, URZ, UR23, URZ, UP1, !UPT ;  /* 0x00000017ff1f7290 */ /* 0x000fe40008ffe4ff */
[----:B------:R-:W-:Y:S01]  /*1b70*/  UIADD3.X UR29, UPT, UPT, URZ, UR23, URZ, UP0, !UPT ;  /* 0x00000017ff1d7290 */ /* 0x000fe200087fe4ff */
[----:B------:R1:W1:Y:S01]  /*1b80*/  SYNCS.PHASECHK.TRANS64.TRYWAIT P0, [UR8+0x20], R2 ;  /* 0x00002002ff0075a7 */ /* 0x0002620008001108 */
[----:B------:R-:W-:Y:S01]  /*1b90*/  ULEA UR8, UR25, UR4, 0xe ;  /* 0x0000000419087291 */ /* 0x000fe2000f8e70ff */
[----:B------:R-:W-:Y:S01]  /*1ba0*/  UMOV UR26, 0x0 ;  /* 0x00000000001a7882 */ /* 0x000fe20000000000 */
[----:B------:R-:W-:-:S02]  /*1bb0*/  UMOV UR27, 0x10000000 ;  /* 0x10000000001b7882 */ /* 0x000fc40000000000 */
[----:B------:R-:W-:Y:S01]  /*1bc0*/  UIADD3 UR8, UPT, UPT, UR8, 0x14400, URZ ;  /* 0x0001440008087890 */ /* 0x000fe2000fffe0ff */
[----:B------:R-:W-:Y:S01]  /*1bd0*/  UMOV UR19, UR35 ;  /* 0x0000002300137c82 */ /* 0x000fe20008000000 */
[----:B------:R-:W-:Y:S01]  /*1be0*/  UMOV UR20, UR36 ;  /* 0x0000002400147c82 */ /* 0x000fe20008000000 */
[----:B------:R-:W-:Y:S01]  /*1bf0*/  UMOV UR12, UR36 ;  /* 0x00000024000c7c82 */ /* 0x000fe20008000000 */
[----:B------:R-:W-:Y:S01]  /*1c00*/  UMOV UR9, UR17 ;  /* 0x0000001100097c82 */ /* 0x000fe20008000000 */
[----:B------:R-:W-:Y:S01]  /*1c10*/  UMOV UR10, UR18 ;  /* 0x00000012000a7c82 */ /* 0x000fe20008000000 */
[----:B------:R1:W-:Y:S01]  /*1c20*/  UTMALDG.3D [UR16], [UR30], desc[UR26] ;  /* 0x00001a101e0075b4 */ /* 0x0003e20008011000 */
[----:B------:R-:W-:Y:S01]  /*1c30*/  UIADD3 UR24, UPT, UPT, UR24, 0x1, URZ ;  /* 0x0000000118187890 */ /* 0x000fe2000fffe0ff */
[----:B------:R-:W-:-:S03]  /*1c40*/  UMOV UR25, UR6 ;  /* 0x0000000600197c82 */ /* 0x000fc60008000000 */
[----:B------:R-:W-:Y:S01]  /*1c50*/  UISETP.NE.AND UP0, UPT, UR24, UR21, UPT ;  /* 0x000000151800728c */ /* 0x000fe2000bf05270 */
[----:B------:R1:W-:Y:S08]  /*1c60*/  UTMALDG.3D [UR8], [UR28], desc[UR26] ;  /* 0x00001a081c0075b4 */ /* 0x0003f00008011000 */
[----:B------:R-:W-:Y:S05]  /*1c70*/  BRA.U UP0, `(.L_x_31) ;  /* 0xfffffffd005c7547 */ /* 0x000fea000b83ffff */
.L_x_26:
[----:B-1----:R-:W-:Y:S01]  /*1c80*/  LEA R2, R14, UR4, 0x3 ;  /* 0x000000040e027c11 */ /* 0x002fe2000f8e18ff */
[----:B------:R-:W-:Y:S01]  /*1c90*/  NOP ;  /* 0x0000000000007918 */ /* 0x000fe20000000000 */
[----:B--2---:R-:W-:Y:S02]  /*1ca0*/  SHF.L.U32 R3, R12, 0x1f, RZ ;  /* 0x0000001f0c037819 */ /* 0x004fe400000006ff */
[----:B------:R-:W-:Y:S02]  /*1cb0*/  LEA R4, R14, UR4, 0x4 ;  /* 0x000000040e047c11 */ /* 0x000fe4000f8e20ff */
[----:B------:R-:W1:Y:S02]  /*1cc0*/  SYNCS.PHASECHK.TRANS64.TRYWAIT P0, [R2+URZ+0x90], R3 ;  /* 0x00009003020075a7 */ /* 0x000e6400080011ff */
[----:B-1----:R-:W-:Y:S05]  /*1cd0*/  @!P0 BRA `(.L_x_32) ;  /* 0x0000009400008947 */ /* 0x002fea0003800000 */
.L_x_126:
[----:B------:R-:W2:Y:S01]  /*1ce0*/  LDS.128 R4, [R4+0x100] ;  /* 0x0001000004047984 */ /* 0x000ea20000000c00 */
[----:B---3--:R-:W-:Y:S01]  /*1cf0*/  ISETP.GE.AND P0, PT, R72, 0x1, PT ;  /* 0x000000014800780c */ /* 0x008fe20003f06270 */
[----:B-1----:R-:W-:Y:S01]  /*1d00*/  VIADD R2, R2, 0xa0 ;  /* 0x000000a002027836 */ /* 0x002fe20000000000 */
[----:B------:R-:W-:Y:S01]  /*1d10*/  @!PT LDS RZ, [RZ] ;  /* 0x00000000fffff984 */ /* 0x000fe20000000800 */
[----:B------:R-:W-:Y:S01]  /*1d20*/  @!PT LDS RZ, [RZ] ;  /* 0x00000000fffff984 */ /* 0x000fe20000000800 */
[----:B------:R-:W-:Y:S01]  /*1d30*/  @!PT LDS RZ, [RZ] ;  /* 0x00000000fffff984 */ /* 0x000fe20000000800 */
[----:B------:R-:W-:Y:S01]  /*1d40*/  @!PT LDS RZ, [RZ] ;  /* 0x00000000fffff984 */ /* 0x000fe20000000800 */
[----:B------:R1:W-:Y:S06]  /*1d50*/  MEMBAR.ALL.CTA ;  /* 0x0000000000007992 */ /* 0x0003ec0000008000 */
[----:B-1----:R-:W1:Y:S01]  /*1d60*/  FENCE.VIEW.ASYNC.S ;  /* 0x00000000000073c6 */ /* 0x002e620000000000 */
[----:B------:R-:W-:-:S04]  /*1d70*/  PRMT R2, RZ, 0x654, R2 ;  /* 0x00000654ff027816 */ /* 0x000fc80000000002 */
[----:B-1----:R1:W-:Y:S01]  /*1d80*/  SYNCS.ARRIVE.TRANS64.RED.A1T0 RZ, [R2+URZ], RZ ;  /* 0x000000ff02ff79a7 */ /* 0x0023e200081004ff */
[----:B--2---:R-:W-:-:S13]  /*1d90*/  LOP3.LUT P2, RZ, R6, 0x1, RZ, 0xc0, !PT ;  /* 0x0000000106ff7812 */ /* 0x004fda000784c0ff */
[----:B------:R-:W-:Y:S01]  /*1da0*/  @P2 SHF.R.U32.HI R3, RZ, 0x10, R5 ;  /* 0x00000010ff032819 */ /* 0x000fe20000011605 */
[----:B------:R-:W-:Y:S01]  /*1db0*/  VOTEU.ANY UP0, P2 ;  /* 0x0000000000ff7886 */ /* 0x000fe20001000100 */
[----:B------:R-:W-:Y:S02]  /*1dc0*/  @P2 MOV R13, R4 ;  /* 0x00000004000d2202 */ /* 0x000fe40000000f00 */
[----:B------:R-:W-:Y:S02]  /*1dd0*/  @P2 R2UR.BROADCAST UR8, R3 ;  /* 0x00000000030822ca */ /* 0x000fe400008e0000 */
[----:B------:R-:W-:-:S11]  /*1de0*/  @P2 LOP3.LUT R11, R5, 0xffff, RZ, 0xc0, !PT ;  /* 0x0000ffff050b2812 */ /* 0x000fd600078ec0ff */
[----:B------:R-:W-:Y:S01]  /*1df0*/  @UP0 UMOV UR36, UR8 ;  /* 0x0000000800240c82 */ /* 0x000fe20008000000 */
[----:B-1----:R-:W-:Y:S05]  /*1e00*/  @!P0 BRA `(.L_x_33) ;  /* 0x0000000000b88947 */ /* 0x002fea0003800000 */
[----:B------:R-:W4:Y:S01]  /*1e10*/  LDC.64 R4, c[0x0][0xb18] ;  /* 0x0002c600ff047b82 */ /* 0x000f220000000a00 */
[----:B------:R-:W-:-:S07]  /*1e20*/  ISETP.NE.AND P3, PT, R72, 0x1, PT ;  /* 0x000000014800780c */ /* 0x000fce0003f65270 */
[----:B------:R-:W1:Y:S08]  /*1e30*/  LDC.64 R6, c[0x0][0xb10] ;  /* 0x0002c400ff067b82 */ /* 0x000e700000000a00 */
[----:B------:R-:W2:Y:S08]  /*1e40*/  LDC R16, c[0x0][0xb20] ;  /* 0x0002c800ff107b82 */ /* 0x000eb00000000800 */
[----:B------:R-:W3:Y:S01]  /*1e50*/  LDC R18, c[0x0][0xb0c] ;  /* 0x0002c300ff127b82 */ /* 0x000ee20000000800 */
[----:B----4-:R-:W-:Y:S01]  /*1e60*/  IMAD.HI.U32 R17, R0, R5, RZ ;  /* 0x0000000500117227 */ /* 0x010fe200078e00ff */
[----:B------:R-:W-:-:S03]  /*1e70*/  ISETP.NE.AND P0, PT, R4, 0x1, PT ;  /* 0x000000010400780c */ /* 0x000fc60003f05270 */
[----:B------:R-:W-:-:S03]  /*1e80*/  IMAD.HI.U32 R5, R11, R5, RZ ;  /* 0x000000050b057227 */ /* 0x000fc600078e00ff */
[----:B------:R-:W4:Y:S01]  /*1e90*/  LDC.64 R2, c[0x0][0xb28] ;  /* 0x0002ca00ff027b82 */ /* 0x000f220000000a00 */
[----:B-1----:R-:W-:-:S04]  /*1ea0*/  IMAD.HI.U32 R20, R9, R6, RZ ;  /* 0x0000000609147227 */ /* 0x002fc800078e00ff */
[----:B------:R-:W-:Y:S01]  /*1eb0*/  IMAD.HI.U32 R22, R13, R6, RZ ;  /* 0x000000060d167227 */ /* 0x000fe200078e00ff */
[----:B------:R-:W-:Y:S02]  /*1ec0*/  SHF.R.U32.HI R20, RZ, R7, R20 ;  /* 0x00000007ff147219 */ /* 0x000fe40000011614 */
[-C--:B--2---:R-:W-:Y:S02]  /*1ed0*/  SHF.R.U32.HI R17, RZ, R16.reuse, R17 ;  /* 0x00000010ff117219 */ /* 0x084fe40000011611 */
[----:B------:R-:W-:Y:S02]  /*1ee0*/  SHF.R.U32.HI R16, RZ, R16, R5 ;  /* 0x00000010ff107219 */ /* 0x000fe40000011605 */
[----:B------:R-:W-:Y:S02]  /*1ef0*/  SEL R17, R0, R17, !P0 ;  /* 0x0000001100117207 */ /* 0x000fe40004000000 */
[----:B------:R-:W-:Y:S02]  /*1f00*/  SHF.R.U32.HI R22, RZ, R7, R22 ;  /* 0x00000007ff167219 */ /* 0x000fe40000011616 */
[----:B---3--:R-:W-:-:S02]  /*1f10*/  ISETP.NE.AND P1, PT, R18, 0x1, PT ;  /* 0x000000011200780c */ /* 0x008fc40003f25270 */
[----:B------:R-:W-:Y:S02]  /*1f20*/  SEL R5, R11, R16, !P0 ;  /* 0x000000100b057207 */ /* 0x000fe40004000000 */
[----:B------:R-:W-:Y:S02]  /*1f30*/  SEL R19, R9, R20, !P1 ;  /* 0x0000001409137207 */ /* 0x000fe40004800000 */
[----:B------:R-:W-:Y:S01]  /*1f40*/  SEL R7, R13, R22, !P1 ;  /* 0x000000160d077207 */ /* 0x000fe20004800000 */
[----:B----4-:R-:W-:-:S04]  /*1f50*/  IMAD.HI.U32 R20, R17, R2, RZ ;  /* 0x0000000211147227 */ /* 0x010fc800078e00ff */
[----:B------:R-:W-:Y:S01]  /*1f60*/  IMAD.HI.U32 R6, R19, R2, RZ ;  /* 0x0000000213067227 */ /* 0x000fe200078e00ff */
[----:B------:R-:W-:-:S04]  /*1f70*/  @P3 SHF.R.U32.HI R17, RZ, R3, R20 ;  /* 0x00000003ff113219 */ /* 0x000fc80000011614 */
        /* <DEDUP_REMOVED lines=8> */
[----:B------:R-:W-:-:S04]  /*2000*/  @!P0 IMAD.HI.U32 R16, R7, R2, RZ ;  /* 0x0000000207108227 */ /* 0x000fc800078e00ff */
[----:B------:R-:W-:Y:S01]  /*2010*/  IMAD.MOV R2, RZ, RZ, -R6 ;  /* 0x000000ffff027224 */ /* 0x000fe200078e0a06 */
[----:B------:R-:W-:-:S03]  /*2020*/  @!P0 SHF.R.U32.HI R16, RZ, R3, R16 ;  /* 0x00000003ff108219 */ /* 0x000fc60000011610 */
[----:B------:R-:W-:Y:S01]  /*2030*/  IMAD R2, R72, R2, R5 ;  /* 0x0000000248027224 */ /* 0x000fe200078e0205 */
[----:B------:R-:W-:Y:S02]  /*2040*/  @!P0 SEL R3, R7, R16, !P3 ;  /* 0x0000001007038207 */ /* 0x000fe40005800000 */
[----:B------:R-:W-:-:S03]  /*2050*/  IADD3 R16, PT, PT, -R5, RZ, RZ ;  /* 0x000000ff05107210 */ /* 0x000fc60007ffe1ff */
[--C-:B------:R-:W-:Y:S02]  /*2060*/  @!P0 IMAD.IADD R6, R6, 0x1, -R3.reuse ;  /* 0x0000000106068824 */ /* 0x100fe400078e0a03 */
[----:B------:R-:W-:Y:S01]  /*2070*/  @!P0 IMAD R3, R2, R19, R3 ;  /* 0x0000001302038224 */ /* 0x000fe200078e0203 */
[----:B------:R-:W-:Y:S01]  /*2080*/  IADD3 R2, PT, PT, -R7, RZ, RZ ;  /* 0x000000ff07027210 */ /* 0x000fe20007ffe1ff */
[----:B------:R-:W-:Y:S02]  /*2090*/  @!P0 IMAD R5, R72, R6, R7 ;  /* 0x0000000648058224 */ /* 0x000fe400078e0207 */
[----:B------:R-:W-:Y:S02]  /*20a0*/  IMAD R11, R4, R16, R11 ;  /* 0x00000010040b7224 */ /* 0x000fe400078e020b */
[----:B------:R-:W-:Y:S02]  /*20b0*/  @!P0 IMAD.MOV.U32 R7, RZ, RZ, R3 ;  /* 0x000000ffff078224 */ /* 0x000fe400078e0003 */
[----:B------:R-:W-:-:S02]  /*20c0*/  IMAD R2, R18, R2, R13 ;  /* 0x0000000212027224 */ /* 0x000fc400078e020d */
[----:B------:R-:W-:Y:S02]  /*20d0*/  IMAD R11, R5, R4, R11 ;  /* 0x00000004050b7224 */ /* 0x000fe400078e020b */
[----:B------:R-:W-:Y:S02]  /*20e0*/  IMAD R13, R7, R18, R2 ;  /* 0x00000012070d7224 */ /* 0x000fe400078e0202 */
.L_x_33:
[----:B------:R-:W1:Y:S02]  /*20f0*/  LDCU UR8, c[0x0][0xb30] ;  /* 0x00016600ff0877ac */ /* 0x000e640008000800 */
[----:B-1----:R-:W-:-:S09]  /*2100*/  UISETP.NE.AND UP0, UPT, UR8, 0x1, UPT ;  /* 0x000000010800788c */ /* 0x002fd2000bf05270 */
[----:B------:R-:W-:Y:S05]  /*2110*/  BRA.U UP0, `(.L_x_34) ;  /* 0x0000000100407547 */ /* 0x000fea000b800000 */
[----:B------:R-:W1:Y:S08]  /*2120*/  LDC.64 R4, c[0x0][0xb10] ;  /* 0x0002c400ff047b82 */ /* 0x000e700000000a00 */
[----:B------:R-:W2:Y:S08]  /*2130*/  LDC.64 R2, c[0x0][0xb18] ;  /* 0x0002c600ff027b82 */ /* 0x000eb00000000a00 */
[----:B------:R-:W3:Y:S08]  /*2140*/  LDC R6, c[0x0][0xb20] ;  /* 0x0002c800ff067b82 */ /* 0x000ef00000000800 */
[----:B------:R-:W4:Y:S01]  /*2150*/  LDC R16, c[0x0][0xb0c] ;  /* 0x0002c300ff107b82 */ /* 0x000f220000000800 */
[----:B-1----:R-:W-:-:S05]  /*2160*/  IMAD.HI.U32 R4, R13, R4, RZ ;  /* 0x000000040d047227 */ /* 0x002fca00078e00ff */
[----:B------:R-:W-:Y:S01]  /*2170*/  SHF.R.U32.HI R4, RZ, R5, R4 ;  /* 0x00000005ff047219 */ /* 0x000fe20000011604 */
[----:B--2---:R-:W-:Y:S01]  /*2180*/  IMAD.HI.U32 R3, R11, R3, RZ ;  /* 0x000000030b037227 */ /* 0x004fe200078e00ff */
[----:B------:R-:W-:-:S04]  /*2190*/  ISETP.NE.AND P0, PT, R2, 0x1, PT ;  /* 0x000000010200780c */ /* 0x000fc80003f05270 */
[----:B---3--:R-:W-:-:S04]  /*21a0*/  SHF.R.U32.HI R6, RZ, R6, R3 ;  /* 0x00000006ff067219 */ /* 0x008fc80000011603 */
[----:B------:R-:W-:Y:S02]  /*21b0*/  SEL R3, R11, R6, !P0 ;  /* 0x000000060b037207 */ /* 0x000fe40004000000 */
[----:B----4-:R-:W-:-:S04]  /*21c0*/  ISETP.NE.AND P1, PT, R16, 0x1, PT ;  /* 0x000000011000780c */ /* 0x010fc80003f25270 */
[----:B------:R-:W-:-:S05]  /*21d0*/  SEL R4, R13, R4, !P1 ;  /* 0x000000040d047207 */ /* 0x000fca0004800000 */
[----:B------:R-:W-:Y:S02]  /*21e0*/  IMAD.IADD R5, R3, 0x1, -R4 ;  /* 0x0000000103057824 */ /* 0x000fe400078e0a04 */
[----:B------:R-:W-:Y:S02]  /*21f0*/  IMAD.IADD R3, R4, 0x1, -R3 ;  /* 0x0000000104037824 */ /* 0x000fe400078e0a03 */
[----:B------:R-:W-:Y:S02]  /*2200*/  IMAD R13, R5, R16, R13 ;  /* 0x00000010050d7224 */ /* 0x000fe400078e020d */
[----:B------:R-:W-:-:S07]  /*2210*/  IMAD R11, R3, R2, R11 ;  /* 0x00000002030b7224 */ /* 0x000fce00078e020b */
.L_x_34:
[----:B------:R-:W-:Y:S01]  /*2220*/  VIADD R14, R14, 0x1 ;  /* 0x000000010e0e7836 */ /* 0x000fe20000000000 */
[----:B------:R-:W-:Y:S01]  /*2230*/  PLOP3.LUT P1, PT, PT, PT, PT, 0x80, 0x8 ;  /* 0x000000000008781c */ /* 0x000fe20003f2f070 */
[----:B------:R-:W-:Y:S02]  /*2240*/  IMAD.IADD R21, R13, 0x1, R152 ;  /* 0x000000010d157824 */ /* 0x000fe400078e0298 */
[----:B------:R-:W-:Y:S01]  /*2250*/  IMAD.IADD R20, R11, 0x1, R150 ;  /* 0x000000010b147824 */ /* 0x000fe200078e0296 */
[----:B------:R-:W-:-:S04]  /*2260*/  ISETP.NE.AND P0, PT, R14, 0x2, PT ;  /* 0x000000020e00780c */ /* 0x000fc80003f05270 */
[----:B------:R-:W-:Y:S02]  /*2270*/  SEL R3, RZ, 0x1, P0 ;  /* 0x00000001ff037807 */ /* 0x000fe40000000000 */
[----:B------:R-:W-:Y:S02]  /*2280*/  SEL R14, R14, RZ, P0 ;  /* 0x000000ff0e0e7207 */ /* 0x000fe40000000000 */
[----:B------:R-:W-:Y:S01]  /*2290*/  LOP3.LUT R12, R12, R3, RZ, 0x3c, !PT ;  /* 0x000000030c0c7212 */ /* 0x000fe200078e3cff */
[----:B------:R-:W-:Y:S06]  /*22a0*/  @P2 BRA `(.L_x_35) ;  /* 0xfffffff000982947 */ /* 0x000fec000383ffff */
[----:B------:R-:W-:Y:S01]  /*22b0*/  UIADD3 UR4, UPT, UPT, UR4, 0x20, URZ ;  /* 0x0000002004047890 */ /* 0x000fe2000fffe0ff */
[----:B------:R-:W-:-:S03]  /*22c0*/  SHF.L.U32 R3, R15, 0x1f, RZ ;  /* 0x0000001f0f037819 */ /* 0x000fc600000006ff */
[----:B------:R-:W-:-:S09]  /*22d0*/  ULEA UR5, UR6, UR4, 0x3 ;  /* 0x0000000406057291 */ /* 0x000fd2000f8e18ff */
[----:B------:R-:W1:Y:S02]  /*22e0*/  SYNCS.PHASECHK.TRANS64.TRYWAIT P0, [UR5], R3 ;  /* 0x00000003ff0075a7 */ /* 0x000e640008001105 */
[----:B-1----:R-:W-:Y:S05]  /*22f0*/  @!P0 BRA `(.L_x_36) ;  /* 0x0000008c008c8947 */ /* 0x002fea0003800000 */
.L_x_128:
[----:B------:R-:W-:-:S04]  /*2300*/  UIADD3 UR6, UPT, UPT, UR6, 0x1, URZ ;  /* 0x0000000106067890 */ /* 0x000fc8000fffe0ff */
[----:B------:R-:W-:-:S04]  /*2310*/  UISETP.NE.AND UP0, UPT, UR6, 0x4, UPT ;  /* 0x000000040600788c */ /* 0x000fc8000bf05270 */
[----:B------:R-:W-:Y:S02]  /*2320*/  USEL UR7, URZ, 0x1, UP0 ;  /* 0x00000001ff077887 */ /* 0x000fe40008000000 */
[----:B------:R-:W-:-:S04]  /*2330*/  USEL UR6, UR6, URZ, UP0 ;  /* 0x000000ff06067287 */ /* 0x000fc80008000000 */
[----:B------:R-:W-:Y:S01]  /*2340*/  ULEA UR5, UR6, UR4, 0x3 ;  /* 0x0000000406057291 */ /* 0x000fe2000f8e18ff */
[----:B------:R-:W-:-:S04]  /*2350*/  LOP3.LUT R2, R15, UR7, RZ, 0x3c, !PT ;  /* 0x000000070f027c12 */ /* 0x000fc8000f8e3cff */
[----:B-1----:R-:W-:-:S04]  /*2360*/  SHF.L.U32 R3, R2, 0x1f, RZ ;  /* 0x0000001f02037819 */ /* 0x002fc800000006ff */
[----:B------:R-:W1:Y:S02]  /*2370*/  SYNCS.PHASECHK.TRANS64.TRYWAIT P0, [UR5], R3 ;  /* 0x00000003ff0075a7 */ /* 0x000e640008001105 */
[----:B-1----:R-:W-:Y:S05]  /*2380*/  @!P0 BRA `(.L_x_37) ;  /* 0x0000008c00808947 */ /* 0x002fea0003800000 */
.L_x_130:
        /* <DEDUP_REMOVED lines=9> */
.L_x_132:
[----:B------:R-:W-:-:S04]  /*2420*/  UIADD3 UR6, UPT, UPT, UR6, 0x1, URZ ;  /* 0x0000000106067890 */ /* 0x000fc8000fffe0ff */
[----:B------:R-:W-:-:S04]  /*2430*/  UISETP.NE.AND UP0, UPT, UR6, 0x4, UPT ;  /* 0x000000040600788c */ /* 0x000fc8000bf05270 */
[----:B------:R-:W-:Y:S02]  /*2440*/  USEL UR5, URZ, 0x1, UP0 ;  /* 0x00000001ff057887 */ /* 0x000fe40008000000 */
[----:B------:R-:W-:-:S04]  /*2450*/  USEL UR6, UR6, URZ, UP0 ;  /* 0x000000ff06067287 */ /* 0x000fc80008000000 */
[----:B------:R-:W-:Y:S01]  /*2460*/  ULEA UR6, UR6, UR4, 0x3 ;  /* 0x0000000406067291 */ /* 0x000fe2000f8e18ff */
[----:B-1----:R-:W-:-:S04]  /*2470*/  LOP3.LUT R3, R2, UR5, RZ, 0x3c, !PT ;  /* 0x0000000502037c12 */ /* 0x002fc8000f8e3cff */
[----:B------:R-:W-:Y:S01]  /*2480*/  SHF.L.U32 R3, R3, 0x1f, RZ ;  /* 0x0000001f03037819 */ /* 0x000fe200000006ff */
[----:B----4-:R-:W-:-:S07]  /*2490*/  IMAD.U32 R0, RZ, RZ, UR6 ;  /* 0x00000006ff007e24 */ /* 0x010fce000f8e00ff */
.L_x_39:
[----:B-1----:R1:W2:Y:S02]  /*24a0*/  SYNCS.PHASECHK.TRANS64.TRYWAIT P0, [R0+URZ], R3 ;  /* 0x00000003000075a7 */ /* 0x0022a400080011ff */
[----:B--2---:R-:W-:Y:S05]  /*24b0*/  @!P0 NANOSLEEP.SYNCS 0x989680 ;  /* 0x009896800000895d */ /* 0x004fea0003900000 */
[----:B------:R-:W2:Y:S02]  /*24c0*/  @!P0 SYNCS.PHASECHK.TRANS64 P0, [R0+URZ], R3 ;  /* 0x00000003000085a7 */ /* 0x000ea400080010ff */
[----:B--2---:R-:W-:Y:S05]  /*24d0*/  @P0 EXIT ;  /* 0x000000000000094d */ /* 0x004fea0003800000 */
[----:B------:R-:W-:Y:S05]  /*24e0*/  BRA `(.L_x_39) ;  /* 0xfffffffc00ec7947 */ /* 0x000fea000383ffff */
.L_x_17:
[----:B------:R-:W-:-:S04]  /*24f0*/  UISETP.NE.AND UP1, UPT, UR37, URZ, UPT ;  /* 0x000000ff2500728c */ /* 0x000fc8000bf25270 */
[----:B------:R-:W-:-:S09]  /*2500*/  UISETP.NE.OR UP1, UPT, UR8, 0x1, UP1 ;  /* 0x000000010800788c */ /* 0x000fd20008f25670 */
[----:B------:R-:W-:Y:S05]  /*2510*/  BRA.U UP1, `(.L_x_40) ;  /* 0x0000000501487547 */ /* 0x000fea000b800000 */
[----:B------:R-:W-:Y:S01]  /*2520*/  ISETP.NE.AND P2, PT, R2, RZ, PT ;  /* 0x000000ff0200720c */ /* 0x000fe20003f45270 */
[----:B------:R-:W-:Y:S01]  /*2530*/  IMAD.MOV.U32 R12, RZ, RZ, 0x1 ;  /* 0x00000001ff0c7424 */ /* 0x000fe200078e00ff */
[----:B------:R-:W-:Y:S02]  /*2540*/  CS2R R10, SRZ ;  /* 0x00000000000a7805 */ /* 0x000fe4000001ff00 */
[----:B------:R-:W-:Y:S01]  /*2550*/  CS2R R8, SRZ ;  /* 0x0000000000087805 */ /* 0x000fe2000001ff00 */
[----:B------:R-:W-:Y:S01]  /*2560*/  UMOV UR4, 0x400 ;  /* 0x0000040000047882 */ /* 0x000fe20000000000 */
[----:B------:R-:W-:Y:S01]  /*2570*/  UMOV UR6, URZ ;  /* 0x000000ff00067c82 */ /* 0x000fe20008000000 */
[----:B------:R-:W-:-:S12]  /*2580*/  ULEA UR37, UR37, UR4, 0x18 ;  /* 0x0000000425257291 */ /* 0x000fd8000f8ec0ff */
.L_x_44:
[----:B------:R-:W-:Y:S02]  /*2590*/  LEA R0, R8, UR37, 0x3 ;  /* 0x0000002508007c11 */ /* 0x000fe4000f8e18ff */
[----:B------:R-:W-:-:S03]  /*25a0*/  SHF.L.U32 R5, R9, 0x1f, RZ ;  /* 0x0000001f09057819 */ /* 0x000fc600000006ff */
[----:B------:R-:W-:Y:S01]  /*25b0*/  VIADD R4, R0, 0xe0 ;  /* 0x000000e000047836 */ /* 0x000fe20000000000 */
[----:B------:R-:W1:Y:S02]  /*25c0*/  SYNCS.PHASECHK.TRANS64.TRYWAIT P0, [R0+URZ+0xd0], R5 ;  /* 0x0000d005000075a7 */ /* 0x000e6400080011ff */
[----:B-1----:R-:W-:Y:S05]  /*25d0*/  @!P0 BRA `(.L_x_41) ;  /* 0x0000008c001c8947 */ /* 0x002fea0003800000 */
.L_x_133:
[----:B------:R-:W-:Y:S01]  /*25e0*/  ULEA UR5, UR6, UR37, 0x3 ;  /* 0x0000002506057291 */ /* 0x000fe2000f8e18ff */
[----:B------:R-:W-:Y:S02]  /*25f0*/  PRMT R4, RZ, 0x654, R4 ;  /* 0x00000654ff047816 */ /* 0x000fe40000000004 */
[----:B-1----:R-:W-:Y:S01]  /*2600*/  SHF.L.U32 R5, R12, 0x1f, RZ ;  /* 0x0000001f0c057819 */ /* 0x002fe200000006ff */
[----:B------:R-:W-:Y:S01]  /*2610*/  UIADD3 UR4, UPT, UPT, UR5, 0x90, URZ ;  /* 0x0000009005047890 */ /* 0x000fe2000fffe0ff */
[----:B------:R1:W-:Y:S05]  /*2620*/  SYNCS.ARRIVE.TRANS64.RED.A1T0 RZ, [R4+URZ], RZ ;  /* 0x000000ff04ff79a7 */ /* 0x0003ea00081004ff */
[----:B------:R-:W-:Y:S01]  /*2630*/  IMAD.U32 R7, RZ, RZ, UR4 ;  /* 0x00000004ff077e24 */ /* 0x000fe2000f8e00ff */
[----:B------:R-:W2:Y:S04]  /*2640*/  SYNCS.PHASECHK.TRANS64.TRYWAIT P0, [UR5+0xa0], R5 ;  /* 0x0000a005ff0075a7 */ /* 0x000ea80008001105 */
[----:B------:R-:W-:Y:S01]  /*2650*/  PRMT R6, R2, 0x654, R7 ;  /* 0x0000065402067816 */ /* 0x000fe20000000007 */
[----:B-1----:R-:W-:Y:S01]  /*2660*/  @!P2 IMAD.MOV.U32 R4, RZ, RZ, 0x10 ;  /* 0x00000010ff04a424 */ /* 0x002fe200078e00ff */
[----:B--2---:R-:W-:Y:S06]  /*2670*/  @!P0 BRA `(.L_x_42) ;  /* 0x0000008c00088947 */ /* 0x004fec0003800000 */
.L_x_135:
[----:B------:R-:W-:Y:S01]  /*2680*/  ULEA UR4, UR6, UR37, 0x4 ;  /* 0x0000002506047291 */ /* 0x000fe2000f8e20ff */
[----:B------:R-:W-:Y:S01]  /*2690*/  SEL R3, R6, R3, !P2 ;  /* 0x0000000306037207 */ /* 0x000fe20005000000 */
[----:B------:R-:W-:Y:S01]  /*26a0*/  UIADD3 UR5, UPT, UPT, UR5, 0x90, URZ ;  /* 0x0000009005057890 */ /* 0x000fe2000fffe0ff */
[----:B-1----:R-:W-:Y:S01]  /*26b0*/  LEA R0, R11, UR37, 0x3 ;  /* 0x000000250b007c11 */ /* 0x002fe2000f8e18ff */
[----:B------:R-:W-:Y:S01]  /*26c0*/  UIADD3 UR4, UPT, UPT, UR4, 0x100, URZ ;  /* 0x0000010004047890 */ /* 0x000fe2000fffe0ff */
[----:B------:R-:W-:Y:S01]  /*26d0*/  SHF.L.U32 R5, R10, 0x1f, RZ ;  /* 0x0000001f0a057819 */ /* 0x000fe200000006ff */
[----:B------:R1:W-:Y:S01]  /*26e0*/  @!P2 SYNCS.ARRIVE.TRANS64.RED RZ, [R3+URZ], R4 ;  /* 0x0000000403ffa9a7 */ /* 0x0003e200080004ff */
[----:B------:R-:W-:Y:S01]  /*26f0*/  UIADD3 UR6, UPT, UPT, UR6, 0x1, URZ ;  /* 0x0000000106067890 */ /* 0x000fe2000fffe0ff */
[----:B------:R-:W-:-:S03]  /*2700*/  VIADD R8, R8, 0x1 ;  /* 0x0000000108087836 */ /* 0x000fc60000000000 */
[----:B------:R-:W-:Y:S02]  /*2710*/  UISETP.NE.AND UP0, UPT, UR6, 0x2, UPT ;  /* 0x000000020600788c */ /* 0x000fe4000bf05270 */
[----:B------:R-:W-:Y:S06]  /*2720*/  UGETNEXTWORKID.BROADCAST [UR4], [UR5] ;  /* 0x00000000040073ca */ /* 0x000fec0008000100 */
[----:B------:R-:W-:Y:S01]  /*2730*/  USEL UR4, URZ, 0x1, UP0 ;  /* 0x00000001ff047887 */ /* 0x000fe20008000000 */
[----:B------:R-:W-:Y:S01]  /*2740*/  ISETP.NE.AND P0, PT, R8, 0x2, PT ;  /* 0x000000020800780c */ /* 0x000fe20003f05270 */
[----:B------:R-:W-:Y:S01]  /*2750*/  USEL UR6, UR6, URZ, UP0 ;  /* 0x000000ff06067287 */ /* 0x000fe20008000000 */
[----:B------:R-:W2:Y:S03]  /*2760*/  SYNCS.PHASECHK.TRANS64.TRYWAIT P1, [R0+URZ+0x90], R5 ;  /* 0x00009005000075a7 */ /* 0x000ea600080211ff */
[----:B------:R-:W-:Y:S01]  /*2770*/  LOP3.LUT R12, R12, UR4, RZ, 0x3c, !PT ;  /* 0x000000040c0c7c12 */ /* 0x000fe2000f8e3cff */
[----:B-12---:R-:W-:Y:S07]  /*2780*/  @!P1 BRA `(.L_x_43) ;  /* 0x0000008800dc9947 */ /* 0x006fee0003800000 */
.L_x_136:
[C---:B------:R-:W-:Y:S01]  /*2790*/  LEA R4, R11.reuse, UR37, 0x4 ;  /* 0x000000250b047c11 */ /* 0x040fe2000f8e20ff */
[----:B-1----:R-:W-:Y:S01]  /*27a0*/  VIADD R0, R0, 0xa0 ;  /* 0x000000a000007836 */ /* 0x002fe20000000000 */
[----:B------:R-:W-:Y:S01]  /*27b0*/  SEL R8, R8, RZ, P0 ;  /* 0x000000ff08087207 */ /* 0x000fe20000000000 */
[----:B------:R-:W-:-:S03]  /*27c0*/  VIADD R11, R11, 0x1 ;  /* 0x000000010b0b7836 */ /* 0x000fc60000000000 */
[----:B------:R-:W1:Y:S01]  /*27d0*/  LDS.128 R4, [R4+0x100] ;  /* 0x0001000004047984 */ /* 0x000e620000000c00 */
[----:B------:R-:W-:Y:S02]  /*27e0*/  PRMT R0, RZ, 0x654, R0 ;  /* 0x00000654ff007816 */ /* 0x000fe40000000000 */
[C---:B------:R-:W-:Y:S01]  /*27f0*/  ISETP.NE.AND P1, PT, R11.reuse, 0x2, PT ;  /* 0x000000020b00780c */ /* 0x040fe20003f25270 */
[----:B------:R-:W-:Y:S01]  /*2800*/  @!PT LDS RZ, [RZ] ;  /* 0x00000000fffff984 */ /* 0x000fe20000000800 */
[----:B------:R-:W-:Y:S01]  /*2810*/  @!PT LDS RZ, [RZ] ;  /* 0x00000000fffff984 */ /* 0x000fe20000000800 */
[----:B------:R-:W-:Y:S01]  /*2820*/  @!PT LDS RZ, [RZ] ;  /* 0x00000000fffff984 */ /* 0x000fe20000000800 */
[----:B------:R-:W-:Y:S01]  /*2830*/  @!PT LDS RZ, [RZ] ;  /* 0x00000000fffff984 */ /* 0x000fe20000000800 */
[----:B------:R2:W-:Y:S06]  /*2840*/  MEMBAR.ALL.CTA ;  /* 0x0000000000007992 */ /* 0x0005ec0000008000 */
[----:B--2---:R-:W2:Y:S01]  /*2850*/  FENCE.VIEW.ASYNC.S ;  /* 0x00000000000073c6 */ /* 0x004ea20000000000 */
[----:B------:R-:W-:Y:S01]  /*2860*/  SEL R11, R11, RZ, P1 ;  /* 0x000000ff0b0b7207 */ /* 0x000fe20000800000 */
[----:B--2---:R2:W-:Y:S01]  /*2870*/  SYNCS.ARRIVE.TRANS64.RED.A1T0 RZ, [R0+URZ], RZ ;  /* 0x000000ff00ff79a7 */ /* 0x0045e200081004ff */
[----:B-1----:R-:W-:-:S02]  /*2880*/  LOP3.LUT P3, RZ, R6, 0x1, RZ, 0xc0, !PT ;  /* 0x0000000106ff7812 */ /* 0x002fc4000786c0ff */
[----:B------:R-:W-:-:S04]  /*2890*/  SEL R5, RZ, 0x1, P1 ;  /* 0x00000001ff057807 */ /* 0x000fc80000800000 */
[----:B------:R-:W-:Y:S02]  /*28a0*/  LOP3.LUT R10, R10, R5, RZ, 0x3c, !PT ;  /* 0x000000050a0a7212 */ /* 0x000fe400078e3cff */
[----:B--2---:R-:W-:-:S04]  /*28b0*/  SEL R0, RZ, 0x1, P0 ;  /* 0x00000001ff007807 */ /* 0x004fc80000000000 */
[----:B------:R-:W-:Y:S01]  /*28c0*/  LOP3.LUT R9, R9, R0, RZ, 0x3c, !PT ;  /* 0x0000000009097212 */ /* 0x000fe200078e3cff */
[----:B------:R-:W-:Y:S06]  /*28d0*/  @P3 BRA `(.L_x_44) ;  /* 0xfffffffc002c3947 */ /* 0x000fec000383ffff */
[----:B------:R-:W-:Y:S01]  /*28e0*/  ULEA UR5, UR6, UR37, 0x3 ;  /* 0x0000002506057291 */ /* 0x000fe2000f8e18ff */
[----:B------:R-:W-:-:S08]  /*28f0*/  SHF.L.U32 R3, R12, 0x1f, RZ ;  /* 0x0000001f0c037819 */ /* 0x000fd000000006ff */
[----:B------:R-:W1:Y:S02]  /*2900*/  SYNCS.PHASECHK.TRANS64 P0, [UR5+0xa0], R3 ;  /* 0x0000a003ff0075a7 */ /* 0x000e640008001005 */
[----:B-1----:R-:W-:Y:S05]  /*2910*/  @P0 BRA `(.L_x_45) ;  /* 0x0000000000080947 */ /* 0x002fea0003800000 */
[----:B------:R-:W1:Y:S02]  /*2920*/  SYNCS.PHASECHK.TRANS64.TRYWAIT P0, [UR5+0xa0], R3 ;  /* 0x0000a003ff0075a7 */ /* 0x000e640008001105 */
[----:B-1----:R-:W-:Y:S05]  /*2930*/  @!P0 BRA `(.L_x_46) ;  /* 0x0000008800848947 */ /* 0x002fea0003800000 */
.L_x_45:
[----:B------:R-:W-:-:S04]  /*2940*/  UIADD3 UR4, UPT, UPT, UR6, 0x1, URZ ;  /* 0x0000000106047890 */ /* 0x000fc8000fffe0ff */
[----:B------:R-:W-:-:S04]  /*2950*/  UISETP.NE.AND UP0, UPT, UR4, 0x2, UPT ;  /* 0x000000020400788c */ /* 0x000fc8000bf05270 */
[----:B------:R-:W-:Y:S02]  /*2960*/  USEL UR7, URZ, 0x1, UP0 ;  /* 0x00000001ff077887 */ /* 0x000fe40008000000 */
[----:B------:R-:W-:-:S04]  /*2970*/  USEL UR4, UR4, URZ, UP0 ;  /* 0x000000ff04047287 */ /* 0x000fc80008000000 */
[----:B------:R-:W-:Y:S01]  /*2980*/  ULEA UR4, UR4, UR37, 0x3 ;  /* 0x0000002504047291 */ /* 0x000fe2000f8e18ff */
[----:B-1----:R-:W-:-:S04]  /*2990*/  LOP3.LUT R3, R12, UR7, RZ, 0x3c, !PT ;  /* 0x000000070c037c12 */ /* 0x002fc8000f8e3cff */
[----:B------:R-:W-:-:S04]  /*29a0*/  SHF.L.U32 R0, R3, 0x1f, RZ ;  /* 0x0000001f03007819 */ /* 0x000fc800000006ff */
[----:B------:R-:W1:Y:S02]  /*29b0*/  SYNCS.PHASECHK.TRANS64 P0, [UR4+0xa0], R0 ;  /* 0x0000a000ff0075a7 */ /* 0x000e640008001004 */
[----:B-1----:R-:W-:Y:S05]  /*29c0*/  @P0 EXIT ;  /* 0x000000000000094d */ /* 0x002fea0003800000 */
[----:B------:R-:W-:Y:S02]  /*29d0*/  SHF.L.U32 R3, R3, 0x1f, RZ ;  /* 0x0000001f03037819 */ /* 0x000fe400000006ff */
[----:B------:R-:W-:-:S07]  /*29e0*/  MOV R0, UR4 ;  /* 0x0000000400007c02 */ /* 0x000fce0008000f00 */
.L_x_47:
[----:B-1----:R1:W2:Y:S02]  /*29f0*/  SYNCS.PHASECHK.TRANS64.TRYWAIT P0, [R0+URZ+0xa0], R3 ;  /* 0x0000a003000075a7 */ /* 0x0022a400080011ff */
[----:B--2---:R-:W-:Y:S05]  /*2a00*/  @!P0 NANOSLEEP.SYNCS 0x989680 ;  /* 0x009896800000895d */ /* 0x004fea0003900000 */
[----:B------:R-:W2:Y:S02]  /*2a10*/  @!P0 SYNCS.PHASECHK.TRANS64 P0, [R0+URZ+0xa0], R3 ;  /* 0x0000a003000085a7 */ /* 0x000ea400080010ff */
[----:B--2---:R-:W-:Y:S05]  /*2a20*/  @P0 EXIT ;  /* 0x000000000000094d */ /* 0x004fea0003800000 */
[----:B------:R-:W-:Y:S05]  /*2a30*/  BRA `(.L_x_47) ;  /* 0xfffffffc00ec7947 */ /* 0x000fea000383ffff */
.L_x_40:
[----:B------:R-:W-:-:S09]  /*2a40*/  UISETP.NE.AND UP1, UPT, UR8, URZ, UPT ;  /* 0x000000ff0800728c */ /* 0x000fd2000bf25270 */
[----:B------:R-:W-:Y:S05]  /*2a50*/  BRA.U UP1, `(.L_x_48) ;  /* 0x0000000d01347547 */ /* 0x000fea000b800000 */
[----:B------:R-:W-:Y:S01]  /*2a60*/  UMOV UR4, 0x40 ;  /* 0x0000004000047882 */ /* 0x000fe20000000000 */
[----:B------:R-:W-:Y:S01]  /*2a70*/  NOP ;  /* 0x0000000000007918 */ /* 0x000fe20000000000 */
[----:B------:R-:W-:Y:S01]  /*2a80*/  ULEA UR4, UR37, UR4, 0x18 ;  /* 0x0000000425047291 */ /* 0x000fe2000f8ec0ff */
[----:B------:R-:W-:Y:S02]  /*2a90*/  UMOV UR5, 0x400 ;  /* 0x0000040000057882 */ /* 0x000fe40000000000 */
[----:B------:R-:W-:-:S06]  /*2aa0*/  ULEA UR37, UR37, UR5, 0x18 ;  /* 0x0000000525257291 */ /* 0x000fcc000f8ec0ff */
[----:B------:R-:W1:Y:S02]  /*2ab0*/  LDS.U8 R0, [UR4+0x1c] ;  /* 0x00001c04ff007984 */ /* 0x000e640008000000 */
[----:B-1----:R-:W-:-:S13]  /*2ac0*/  ISETP.NE.AND P0, PT, R0, RZ, PT ;  /* 0x000000ff0000720c */ /* 0x002fda0003f05270 */
[----:B------:R-:W-:Y:S05]  /*2ad0*/  @P0 BRA `(.L_x_49) ;  /* 0x0000000000580947 */ /* 0x000fea0003800000 */
[----:B------:R-:W-:-:S13]  /*2ae0*/  ELECT P0, URZ, PT ;  /* 0x0000000000ff782f */ /* 0x000fda0003800000 */
[----:B------:R-:W-:Y:S05]  /*2af0*/  @!P0 BRA `(.L_x_50) ;  /* 0x0000000000608947 */ /* 0x000fea0003800000 */
[----:B------:R-:W-:Y:S01]  /*2b00*/  UMOV UR5, 0x10 ;  /* 0x0000001000057882 */ /* 0x000fe20000000000 */
[----:B------:R-:W-:Y:S01]  /*2b10*/  HFMA2 R0, -RZ, RZ, 0, 5.9604644775390625e-08 ;  /* 0x00000001ff007431 */ /* 0x000fe200000001ff */
[----:B------:R-:W-:-:S03]  /*2b20*/  MOV R2, 0xffff ;  /* 0x0000ffff00027802 */ /* 0x000fc60000000f00 */
[----:B------:R-:W-:Y:S04]  /*2b30*/  DEPBAR.LE SB1, 0x36 ;  /* 0x00009d800000791a */ /* 0x000fe80000000000 */
[----:B------:R-:W1:Y:S02]  /*2b40*/  UTCATOMSWS.FIND_AND_SET.ALIGN UP0, UR5, UR5 ;  /* 0x00000005000575e3 */ /* 0x000e640008000800 */
[----:B-1----:R-:W-:Y:S01]  /*2b50*/  MOV R3, UR5 ;  /* 0x0000000500037c02 */ /* 0x002fe20008000f00 */
[----:B------:R-:W-:Y:S06]  /*2b60*/  BRA.U UP0, `(.L_x_51) ;  /* 0x0000000100187547 */ /* 0x000fec000b800000 */
.L_x_52:
[----:B------:R-:W-:Y:S05]  /*2b70*/  NANOSLEEP 0x64 ;  /* 0x000000640000795d */ /* 0x000fea0003800000 */
[----:B------:R-:W-:-:S05]  /*2b80*/  UMOV UR5, 0x10 ;  /* 0x0000001000057882 */ /* 0x000fca0000000000 */
[----:B------:R-:W-:Y:S04]  /*2b90*/  DEPBAR.LE SB1, 0x36 ;  /* 0x00009d800000791a */ /* 0x000fe80000000000 */
[----:B------:R-:W1:Y:S02]  /*2ba0*/  UTCATOMSWS.FIND_AND_SET.ALIGN UP0, UR5, UR5 ;  /* 0x00000005000575e3 */ /* 0x000e640008000800 */
[----:B-1----:R-:W-:Y:S01]  /*2bb0*/  MOV R3, UR5 ;  /* 0x0000000500037c02 */ /* 0x002fe20008000f00 */
[----:B------:R-:W-:Y:S05]  /*2bc0*/  BRA.U !UP0, `(.L_x_52) ;  /* 0xfffffffd08e87547 */ /* 0x000fea000b83ffff */
.L_x_51:
[-C--:B------:R-:W-:Y:S02]  /*2bd0*/  SHF.L.U32 R2, R2, R3.reuse, RZ ;  /* 0x0000000302027219 */ /* 0x080fe400000006ff */
[----:B------:R-:W-:Y:S01]  /*2be0*/  SHF.L.U32 R0, R0, R3, RZ ;  /* 0x0000000300007219 */ /* 0x000fe200000006ff */
[----:B------:R-:W-:Y:S02]  /*2bf0*/  IMAD.SHL.U32 R3, R3, 0x20, RZ ;  /* 0x0000002003037824 */ /* 0x000fe400078e00ff */
[----:B------:R1:W-:Y:S04]  /*2c00*/  ATOMS.OR RZ, [UR4+0x14], R2 ;  /* 0x00001402ffff798c */ /* 0x0003e8000b000004 */
[----:B------:R1:W-:Y:S04]  /*2c10*/  ATOMS.OR RZ, [UR4+0x18], R0 ;  /* 0x00001800ffff798c */ /* 0x0003e8000b000004 */
[----:B------:R1:W-:Y:S01]  /*2c20*/  STS [UR37+0x120], R3 ;  /* 0x00012003ff007988 */ /* 0x0003e20008000825 */
[----:B------:R-:W-:Y:S05]  /*2c30*/  BRA `(.L_x_50) ;  /* 0x0000000000107947 */ /* 0x000fea0003800000 */
.L_x_49:
[----:B------:R-:W-:Y:S02]  /*2c40*/  MOV R0, 0xffffffff ;  /* 0xffffffff00007802 */ /* 0x000fe40000000f00 */
[----:B------:R-:W-:-:S03]  /*2c50*/  MOV R2, 0x2c80 ;  /* 0x00002c8000027802 */ /* 0x000fc60000000f00 */
[----:B------:R1:W-:Y:S04]  /*2c60*/  STS [UR37+0x120], R0 ;  /* 0x00012000ff007988 */ /* 0x0003e80008000825 */
[----:B-1-3-5:R-:W-:Y:S05]  /*2c70*/  CALL.REL.NOINC `($__internal_1_$__cuda_sm10x_tcgen05_guardrail_trap_phase_invalid_during_alloc) ;  /* 0x0000008c00987944 */ /* 0x02afea0003c00000 */
.L_x_50:
[----:B------:R-:W-:Y:S05]  /*2c80*/  WARPSYNC.ALL ;  /* 0x0000000000007948 */ /* 0x000fea0003800000 */
[----:B------:R-:W2:Y:S01]  /*2c90*/  S2UR UR6, SR_CgaCtaId ;  /* 0x00000000000679c3 */ /* 0x000ea20000008800 */
[----:B------:R-:W-:Y:S01]  /*2ca0*/  UMOV UR4, 0x400 ;  /* 0x0000040000047882 */ /* 0x000fe20000000000 */
[----:B------:R-:W-:-:S06]  /*2cb0*/  NOP ;  /* 0x0000000000007918 */ /* 0x000fcc0000000000 */
[----:B------:R-:W-:Y:S06]  /*2cc0*/  BAR.ARV 0x6, 0xa0 ;  /* 0x0182800000007b1d */ /* 0x000fec0000002000 */
[----:B------:R-:W4:Y:S01]  /*2cd0*/  LDCU UR7, c[0x0][0x38c] ;  /* 0x00007180ff0777ac */ /* 0x000f220008000800 */
[----:B------:R-:W-:Y:S01]  /*2ce0*/  IMAD.MOV.U32 R11, RZ, RZ, 0x1 ;  /* 0x00000001ff0b7424 */ /* 0x000fe200078e00ff */
[----:B------:R-:W-:Y:S01]  /*2cf0*/  CS2R R8, SRZ ;  /* 0x0000000000087805 */ /* 0x000fe2000001ff00 */
[----:B------:R-:W-:Y:S01]  /*2d00*/  IMAD.MOV.U32 R10, RZ, RZ, RZ ;  /* 0x000000ffff0a7224 */ /* 0x000fe200078e00ff */
[----:B------:R-:W-:Y:S01]  /*2d10*/  UMOV UR18, URZ ;  /* 0x000000ff00127c82 */ /* 0x000fe20008000000 */
[----:B------:R-:W-:Y:S01]  /*2d20*/  UMOV UR17, URZ ;  /* 0x000000ff00117c82 */ /* 0x000fe20008000000 */
[----:B------:R-:W-:Y:S01]  /*2d30*/  UMOV UR22, 0x0 ;  /* 0x0000000000167882 */ /* 0x000fe20000000000 */
[----:B------:R-:W-:Y:S01]  /*2d40*/  UMOV UR23, 0x84004a0 ;  /* 0x084004a000177882 */ /* 0x000fe20000000000 */
[----:B------:R-:W-:Y:S01]  /*2d50*/  UMOV UR20, 0x0 ;  /* 0x0000000000147882 */ /* 0x000fe20000000000 */
[----:B------:R-:W-:Y:S01]  /*2d60*/  UMOV UR21, 0x84004a0 ;  /* 0x084004a000157882 */ /* 0x000fe20000000000 */
[----:B--2---:R-:W-:Y:S01]  /*2d70*/  ULEA UR6, UR6, UR4, 0x18 ;  /* 0x0000000406067291 */ /* 0x004fe2000f8ec0ff */
[----:B------:R-:W2:Y:S03]  /*2d80*/  LDCU UR4, c[0x0][0x38c] ;  /* 0x00007180ff0477ac */ /* 0x000ea60008000800 */
[----:B------:R-:W-:-:S02]  /*2d90*/  UIADD3 UR11, UPT, UPT, UR6, 0xc400, URZ ;  /* 0x0000c400060b7890 */ /* 0x000fc4000fffe0ff */
[----:B----4-:R-:W-:-:S03]  /*2da0*/  UIADD3 UR7, UPT, UPT, UR7, 0x3f, URZ ;  /* 0x0000003f07077890 */ /* 0x010fc6000fffe0ff */
[----:B-1----:R-:W1:Y:S01]  /*2db0*/  LDS R0, [UR6+0x120] ;  /* 0x00012006ff007984 */ /* 0x002e620008000800 */
[----:B------:R-:W-:Y:S02]  /*2dc0*/  UIADD3 UR12, UPT, UPT, UR6, 0x14400, URZ ;  /* 0x00014400060c7890 */ /* 0x000fe4000fffe0ff */
[----:B------:R-:W-:Y:S02]  /*2dd0*/  USHF.R.S32.HI UR5, URZ, 0x1f, UR7 ;  /* 0x0000001fff057899 */ /* 0x000fe40008011407 */
[----:B------:R-:W-:Y:S02]  /*2de0*/  USHF.R.U32.HI UR11, URZ, 0x4, UR11 ;  /* 0x00000004ff0b7899 */ /* 0x000fe4000801160b */
[----:B------:R-:W-:Y:S02]  /*2df0*/  ULEA.HI UR5, UR5, UR7, URZ, 0x6 ;  /* 0x0000000705057291 */ /* 0x000fe4000f8f30ff */
[----:B------:R-:W-:Y:S02]  /*2e00*/  USHF.R.U32.HI UR12, URZ, 0x4, UR12 ;  /* 0x00000004ff0c7899 */ /* 0x000fe4000801160c */
[----:B------:R-:W-:-:S02]  /*2e10*/  USHF.R.S32.HI UR5, URZ, 0x6, UR5 ;  /* 0x00000006ff057899 */ /* 0x000fc40008011405 */
[----:B------:R-:W-:Y:S02]  /*2e20*/  ULOP3.LUT UR11, UR11, 0x3fff, URZ, 0xc0, !UPT ;  /* 0x00003fff0b0b7892 */ /* 0x000fe4000f8ec0ff */
[----:B------:R-:W-:Y:S02]  /*2e30*/  UISETP.LT.AND UP0, UPT, UR5, 0x1, UPT ;  /* 0x000000010500788c */ /* 0x000fe4000bf01270 */
[----:B------:R-:W-:Y:S02]  /*2e40*/  ULOP3.LUT UR12, UR12, 0x3fff, URZ, 0xc0, !UPT ;  /* 0x00003fff0c0c7892 */ /* 0x000fe4000f8ec0ff */
[----:B------:R-:W-:Y:S02]  /*2e50*/  USEL UR10, UR5, 0x1, !UP0 ;  /* 0x00000001050a7887 */ /* 0x000fe4000c000000 */
[----:B------:R-:W-:Y:S02]  /*2e60*/  ULOP3.LUT UR11, UR11, 0x10000, URZ, 0xfc, !UPT ;  /* 0x000100000b0b7892 */ /* 0x000fe4000f8efcff */
[----:B------:R-:W-:-:S02]  /*2e70*/  ULOP3.LUT UR12, UR12, 0x10000, URZ, 0xfc, !UPT ;  /* 0x000100000c0c7892 */ /* 0x000fc4000f8efcff */
[----:B------:R-:W-:Y:S02]  /*2e80*/  UIADD3 UR10, UPT, UPT, -UR10, URZ, URZ ;  /* 0x000000ff0a0a7290 */ /* 0x000fe4000fffe1ff */
[----:B--2---:R-:W-:Y:S01]  /*2e90*/  UISETP.GE.AND UP3, UPT, UR4, 0x1, UPT ;  /* 0x000000010400788c */ /* 0x004fe2000bf66270 */
[----:B-1----:R-:W-:-:S15]  /*2ea0*/  R2UR UR19, R0 ;  /* 0x00000000001372ca */ /* 0x002fde00000e0000 */
.L_x_59:
[----:B------:R-:W-:Y:S02]  /*2eb0*/  LEA R0, R10, UR6, 0x3 ;  /* 0x000000060a007c11 */ /* 0x000fe4000f8e18ff */
[----:B------:R-:W-:Y:S02]  /*2ec0*/  SHF.L.U32 R5, R9, 0x1f, RZ ;  /* 0x0000001f09057819 */ /* 0x000fe400000006ff */
[----:B------:R-:W-:Y:S01]  /*2ed0*/  PLOP3.LUT P0, PT, PT, PT, UP3, 0x80, 0x8 ;  /* 0x000000000008781c */ /* 0x000fe20003f0f038 */
[----:B------:R-:W-:Y:S01]  /*2ee0*/  VIADD R3, R0, 0xa0 ;  /* 0x000000a000037836 */ /* 0x000fe20000000000 */
[----:B-1----:R-:W1:Y:S02]  /*2ef0*/  SYNCS.PHASECHK.TRANS64.TRYWAIT P1, [R0+URZ+0x90], R5 ;  /* 0x00009005000075a7 */ /* 0x002e6400080211ff */
[----:B-1--4-:R-:W-:Y:S09]  /*2f00*/  @!P1 BRA `(.L_x_53) ;  /* 0x0000008400289947 */ /* 0x012ff20003800000 */
.L_x_138:
[----:B------:R-:W-:Y:S01]  /*2f10*/  LEA R4, R10, UR6, 0x4 ;  /* 0x000000060a047c11 */ /* 0x000fe2000f8e20ff */
[----:B------:R-:W-:Y:S01]  /*2f20*/  @UP3 ULEA UR4, UR17, UR6, 0x3 ;  /* 0x0000000611043291 */ /* 0x000fe2000f8e18ff */
[----:B------:R-:W-:Y:S01]  /*2f30*/  PLOP3.LUT P2, PT, PT, PT, PT, 0x80, 0x8 ;  /* 0x000000000008781c */ /* 0x000fe20003f4f070 */
[----:B------:R-:W-:Y:S01]  /*2f40*/  ULEA UR8, UR18, UR6, 0x3 ;  /* 0x0000000612087291 */ /* 0x000fe2000f8e18ff */
[----:B------:R-:W-:Y:S01]  /*2f50*/  PRMT R3, RZ, 0x654, R3 ;  /* 0x00000654ff037816 */ /* 0x000fe20000000003 */
[----:B------:R-:W-:Y:S01]  /*2f60*/  ULEA UR9, UR18, UR19, 0x8 ;  /* 0x0000001312097291 */ /* 0x000fe2000f8e40ff */
[----:B-1----:R-:W1:Y:S01]  /*2f70*/  LDS.128 R4, [R4+0x100] ;  /* 0x0001000004047984 */ /* 0x002e620000000c00 */
[----:B------:R-:W-:Y:S02]  /*2f80*/  @P0 SHF.L.U32 R2, R8, 0x1f, RZ ;  /* 0x0000001f08020819 */ /* 0x000fe400000006ff */
[----:B------:R-:W-:Y:S01]  /*2f90*/  SHF.L.U32 R0, R11, 0x1f, RZ ;  /* 0x0000001f0b007819 */ /* 0x000fe200000006ff */
[----:B------:R-:W-:Y:S01]  /*2fa0*/  @!PT LDS RZ, [RZ] ;  /* 0x00000000fffff984 */ /* 0x000fe20000000800 */
[----:B------:R-:W-:Y:S01]  /*2fb0*/  @!PT LDS RZ, [RZ] ;  /* 0x00000000fffff984 */ /* 0x000fe20000000800 */
[----:B------:R-:W-:Y:S01]  /*2fc0*/  @!PT LDS RZ, [RZ] ;  /* 0x00000000fffff984 */ /* 0x000fe20000000800 */
[----:B------:R-:W-:Y:S01]  /*2fd0*/  @!PT LDS RZ, [RZ] ;  /* 0x00000000fffff984 */ /* 0x000fe20000000800 */
[----:B------:R2:W-:Y:S06]  /*2fe0*/  MEMBAR.ALL.CTA ;  /* 0x0000000000007992 */ /* 0x0005ec0000008000 */
[----:B--2---:R-:W2:Y:S02]  /*2ff0*/  FENCE.VIEW.ASYNC.S ;  /* 0x00000000000073c6 */ /* 0x004ea40000000000 */
[----:B--2---:R2:W-:Y:S01]  /*3000*/  SYNCS.ARRIVE.TRANS64.RED.A1T0 RZ, [R3+URZ], RZ ;  /* 0x000000ff03ff79a7 */ /* 0x0045e200081004ff */
[----:B------:R2:W4:Y:S01]  /*3010*/  @P0 SYNCS.PHASECHK.TRANS64.TRYWAIT P2, [UR4], R2 ;  /* 0x00000002ff0005a7 */ /* 0x0005220008041104 */
[----:B-1----:R-:W-:Y:S01]  /*3020*/  LOP3.LUT P1, RZ, R6, 0x1, RZ, 0xc0, !PT ;  /* 0x0000000106ff7812 */ /* 0x002fe2000782c0ff */
[----:B------:R-:W1:Y:S02]  /*3030*/  SYNCS.PHASECHK.TRANS64.TRYWAIT P0, [UR8+0xc0], R0 ;  /* 0x0000c000ff0075a7 */ /* 0x000e640008001108 */
[----:B-12-4-:R-:W-:Y:S10]  /*3040*/  @!P0 BRA `(.L_x_54) ;  /* 0x0000008000ec8947 */ /* 0x016ff40003800000 */
.L_x_140:
[----:B------:R-:W-:Y:S01]  /*3050*/  IADD3 R10, PT, PT, R10, 0x1, RZ ;  /* 0x000000010a0a7810 */ /* 0x000fe20007ffe0ff */
[----:B------:R-:W-:Y:S06]  /*3060*/  BRA.U !UP3, `(.L_x_55) ;  /* 0x000000010b987547 */ /* 0x000fec000b800000 */
[----:B------:R-:W-:Y:S01]  /*3070*/  UPLOP3.LUT UP4, UPT, UPT, UPT, UPT, 0x40, 0x4 ;  /* 0x000000000004789c */ /* 0x000fe20003f8e870 */
[----:B------:R-:W-:Y:S01]  /*3080*/  UMOV UR16, UR10 ;  /* 0x0000000a00107c82 */ /* 0x000fe20008000000 */
[----:B------:R-:W-:Y:S01]  /*3090*/  UMOV UR15, UR5 ;  /* 0x00000005000f7c82 */ /* 0x000fe20008000000 */
[----:B------:R-:W-:-:S08]  /*30a0*/  UMOV UR14, UR17 ;  /* 0x00000011000e7c82 */ /* 0x000fd00008000000 */
.L_x_58:
[----:B------:R-:W-:Y:S02]  /*30b0*/  UIADD3 UR16, UPT, UPT, UR16, 0x1, URZ ;  /* 0x0000000110107890 */ /* 0x000fe4000fffe0ff */
[----:B--2---:R-:W-:Y:S02]  /*30c0*/  ULEA UR7, UR14, UR6, 0x3 ;  /* 0x000000060e077291 */ /* 0x004fe4000f8e18ff */
[----:B------:R-:W-:Y:S01]  /*30d0*/  UISETP.NE.AND UP0, UPT, UR16, URZ, UPT ;  /* 0x000000ff1000728c */ /* 0x000fe2000bf05270 */
[----:B----4-:R-:W-:Y:S10]  /*30e0*/  @P2 BRA `(.L_x_56) ;  /* 0x00000000000c2947 */ /* 0x010ff40003800000 */
[----:B-1----:R-:W-:Y:S04]  /*30f0*/  SHF.L.U32 R3, R8, 0x1f, RZ ;  /* 0x0000001f08037819 */ /* 0x002fe800000006ff */
[----:B------:R-:W1:Y:S02]  /*3100*/  SYNCS.PHASECHK.TRANS64.TRYWAIT P0, [UR7], R3 ;  /* 0x00000003ff0075a7 */ /* 0x000e640008001107 */
[----:B-1----:R-:W-:Y:S05]  /*3110*/  @!P0 BRA `(.L_x_57) ;  /* 0x0000008000d08947 */ /* 0x002fea0003800000 */
.L_x_56:
[----:B------:R-:W-:Y:S01]  /*3120*/  UISETP.NE.AND UP1, UPT, UR15, 0x1, UPT ;  /* 0x000000010f00788c */ /* 0x000fe2000bf25270 */
[----:B------:R-:W-:Y:S01]  /*3130*/  PLOP3.LUT P2, PT, PT, PT, PT, 0x80, 0x8 ;  /* 0x000000000008781c */ /* 0x000fe20003f4f070 */
[----:B------:R-:W-:Y:S02]  /*3140*/  UIADD3 UR17, UPT, UPT, UR14, 0x1, URZ ;  /* 0x000000010e117890 */ /* 0x000fe4000fffe0ff */
[----:B------:R-:W-:Y:S02]  /*3150*/  ULEA UR24, UR14, UR12, 0xa ;  /* 0x0000000c0e187291 */ /* 0x000fe4000f8e50ff */
[----:B------:R-:W-:Y:S01]  /*3160*/  UISETP.NE.AND UP2, UPT, UR17, 0x4, UPT ;  /* 0x000000041100788c */ /* 0x000fe2000bf45270 */
[----:B------:R-:W-:Y:S01]  /*3170*/  PLOP3.LUT P0, PT, PT, PT, UP1, 0x80, 0x8 ;  /* 0x000000000008781c */ /* 0x000fe20003f0f018 */
[----:B------:R-:W-:Y:S02]  /*3180*/  ULEA UR26, UR14, UR11, 0x9 ;  /* 0x0000000b0e1a7291 */ /* 0x000fe4000f8e48ff */
[----:B------:R-:W-:Y:S02]  /*3190*/  USEL UR13, URZ, 0x1, UP2 ;  /* 0x00000001ff0d7887 */ /* 0x000fe40009000000 */
[----:B------:R-:W-:Y:S02]  /*31a0*/  USEL UR17, UR17, URZ, UP2 ;  /* 0x000000ff11117287 */ /* 0x000fe40009000000 */
[----:B------:R-:W-:Y:S02]  /*31b0*/  UIADD3 UR30, UPT, UPT, UR24, 0x2, URZ ;  /* 0x00000002181e7890 */ /* 0x000fe4000fffe0ff */
[----:B------:R-:W-:Y:S01]  /*31c0*/  @UP1 ULEA UR4, UR17, UR6, 0x3 ;  /* 0x0000000611041291 */ /* 0x000fe2000f8e18ff */
[----:B------:R-:W-:Y:S01]  /*31d0*/  LOP3.LUT R8, R8, UR13, RZ, 0x3c, !PT ;  /* 0x0000000d08087c12 */ /* 0x000fe2000f8e3cff */
[----:B------:R-:W-:Y:S02]  /*31e0*/  UIADD3 UR28, UPT, UPT, UR26, 0x2, URZ ;  /* 0x000000021a1c7890 */ /* 0x000fe4000fffe0ff */
[----:B------:R-:W-:Y:S01]  /*31f0*/  UIADD3 UR7, UPT, UPT, UR7, 0x20, URZ ;  /* 0x0000002007077890 */ /* 0x000fe2000fffe0ff */
[----:B-1----:R-:W-:Y:S01]  /*3200*/  @P0 SHF.L.U32 R0, R8, 0x1f, RZ ;  /* 0x0000001f08000819 */ /* 0x002fe200000006ff */
[----:B------:R-:W-:Y:S01]  /*3210*/  UMOV UR25, 0x80004020 ;  /* 0x8000402000197882 */ /* 0x000fe20000000000 */
[----:B------:R-:W-:Y:S01]  /*3220*/  UMOV UR27, 0x80004020 ;  /* 0x80004020001b7882 */ /* 0x000fe20000000000 */
[----:B------:R-:W-:Y:S01]  /*3230*/  UMOV UR31, 0x80004020 ;  /* 0x80004020001f7882 */ /* 0x000fe20000000000 */
[----:B------:R2:W4:Y:S01]  /*3240*/  @P0 SYNCS.PHASECHK.TRANS64.TRYWAIT P2, [UR4], R0 ;  /* 0x00000000ff0005a7 */ /* 0x0005220008041104 */
[----:B------:R-:W-:Y:S01]  /*3250*/  UIADD3 UR15, UPT, UPT, UR15, -0x1, URZ ;  /* 0xffffffff0f0f7890 */ /* 0x000fe2000fffe0ff */
[----:B------:R2:W-:Y:S01]  /*3260*/  UTCIMMA gdesc[UR26], gdesc[UR24], tmem[UR9], tmem[UR22], idesc[UR23], UP4 ;  /* 0x00ff16181a0075ea */ /* 0x0005e2000a000109 */
[----:B------:R-:W-:Y:S01]  /*3270*/  UPLOP3.LUT UP4, UPT, UPT, UPT, UPT, 0x80, 0x8 ;  /* 0x000000000008789c */ /* 0x000fe20003f8f070 */
[----:B------:R-:W-:Y:S01]  /*3280*/  UMOV UR29, 0x80004020 ;  /* 0x80004020001d7882 */ /* 0x000fe20000000000 */
[----:B------:R-:W-:Y:S01]  /*3290*/  UMOV UR14, UR17 ;  /* 0x00000011000e7c82 */ /* 0x000fe20008000000 */
[----:B------:R2:W-:Y:S01]  /*32a0*/  UTCIMMA gdesc[UR28], gdesc[UR30], tmem[UR9], tmem[UR20], idesc[UR21], UPT ;  /* 0x00ff141e1c0075ea */ /* 0x0005e2000b800109 */
[----:B------:R2:W-:Y:S01]  /*32b0*/  UTCBAR [UR7], URZ ;  /* 0x000000ff070073e9 */ /* 0x0005e200080000ff */
[----:B------:R-:W-:Y:S06]  /*32c0*/  BRA.U UP0, `(.L_x_58) ;  /* 0xfffffffd00787547 */ /* 0x000fec000b83ffff */
.L_x_55:
[----:B------:R-:W-:Y:S01]  /*32d0*/  UIADD3 UR18, UPT, UPT, UR18, 0x1, URZ ;  /* 0x0000000112127890 */ /* 0x000fe2000fffe0ff */
[C---:B------:R-:W-:Y:S01]  /*32e0*/  ISETP.NE.AND P0, PT, R10.reuse, 0x2, PT ;  /* 0x000000020a00780c */ /* 0x040fe20003f05270 */
[----:B------:R-:W-:Y:S02]  /*32f0*/  UIADD3 UR8, UPT, UPT, UR8, 0xb0, URZ ;  /* 0x000000b008087890 */ /* 0x000fe4000fffe0ff */
[----:B------:R-:W-:Y:S01]  /*3300*/  UISETP.NE.AND UP0, UPT, UR18, 0x2, UPT ;  /* 0x000000021200788c */ /* 0x000fe2000bf05270 */
[----:B-12---:R-:W-:Y:S02]  /*3310*/  SEL R0, RZ, 0x1, P0 ;  /* 0x00000001ff007807 */ /* 0x006fe40000000000 */
[----:B------:R-:W-:Y:S01]  /*3320*/  SEL R10, R10, RZ, P0 ;  /* 0x000000ff0a0a7207 */ /* 0x000fe20000000000 */
[----:B------:R-:W-:Y:S01]  /*3330*/  USEL UR4, URZ, 0x1, UP0 ;  /* 0x00000001ff047887 */ /* 0x000fe20008000000 */
[----:B------:R-:W-:Y:S01]  /*3340*/  LOP3.LUT R9, R9, R0, RZ, 0x3c, !PT ;  /* 0x0000000009097212 */ /* 0x000fe200078e3cff */
[----:B------:R-:W-:Y:S01]  /*3350*/  USEL UR18, UR18, URZ, UP0 ;  /* 0x000000ff12127287 */ /* 0x000fe20008000000 */
[----:B------:R1:W-:Y:S03]  /*3360*/  UTCBAR [UR8], URZ ;  /* 0x000000ff080073e9 */ /* 0x0003e600080000ff */
[----:B------:R-:W-:Y:S01]  /*3370*/  LOP3.LUT R11, R11, UR4, RZ, 0x3c, !PT ;  /* 0x000000040b0b7c12 */ /* 0x000fe2000f8e3cff */
[----:B------:R-:W-:Y:S07]  /*3380*/  @P1 BRA `(.L_x_59) ;  /* 0xfffffff800c81947 */ /* 0x000fee000383ffff */
[----:B------:R-:W2:Y:S01]  /*3390*/  S2UR UR4, SR_CgaCtaId ;  /* 0x00000000000479c3 */ /* 0x000ea20000008800 */
[----:B------:R-:W-:Y:S01]  /*33a0*/  ELECT P0, URZ, PT ;  /* 0x0000000000ff782f */ /* 0x000fe20003800000 */
[----:B------:R-:W-:Y:S01]  /*33b0*/  IMAD.MOV.U32 R0, RZ, RZ, 0x1 ;  /* 0x00000001ff007424 */ /* 0x000fe200078e00ff */
[----:B------:R-:W-:Y:S01]  /*33c0*/  UIADD3 UR6, UPT, UPT, UR6, 0xc0, URZ ;  /* 0x000000c006067890 */ /* 0x000fe2000fffe0ff */
[----:B------:R-:W-:Y:S01]  /*33d0*/  SHF.L.U32 R3, R11, 0x1f, RZ ;  /* 0x0000001f0b037819 */ /* 0x000fe200000006ff */
[----:B------:R-:W-:-:S03]  /*33e0*/  UMOV UR5, 0x40 ;  /* 0x0000004000057882 */ /* 0x000fc60000000000 */
[----:B------:R-:W-:Y:S01]  /*33f0*/  UVIRTCOUNT.DEALLOC.SMPOOL 0x80 ;  /* 0x000000800000784c */ /* 0x000fe20000000000 */
[----:B--2---:R-:W-:Y:S02]  /*3400*/  ULEA UR4, UR4, UR5, 0x18 ;  /* 0x0000000504047291 */ /* 0x004fe4000f8ec0ff */
[----:B------:R-:W-:-:S07]  /*3410*/  ULEA UR5, UR18, UR6, 0x3 ;  /* 0x0000000612057291 */ /* 0x000fce000f8e18ff */
[----:B------:R2:W-:Y:S02]  /*3420*/  @P0 STS.U8 [UR4+0x1c], R0 ;  /* 0x00001c00ff000988 */ /* 0x0005e40008000004 */
[----:B------:R-:W3:Y:S02]  /*3430*/  SYNCS.PHASECHK.TRANS64.TRYWAIT P0, [UR5], R3 ;  /* 0x00000003ff0075a7 */ /* 0x000ee40008001105 */
[----:B--23--:R-:W-:Y:S05]  /*3440*/  @!P0 BRA `(.L_x_60) ;  /* 0x00000080001c8947 */ /* 0x00cfea0003800000 */
.L_x_143:
[----:B------:R-:W-:-:S04]  /*3450*/  UIADD3 UR7, UPT, UPT, UR18, 0x1, URZ ;  /* 0x0000000112077890 */ /* 0x000fc8000fffe0ff */
[----:B------:R-:W-:-:S04]  /*3460*/  UISETP.NE.AND UP0, UPT, UR7, 0x2, UPT ;  /* 0x000000020700788c */ /* 0x000fc8000bf05270 */
[----:B------:R-:W-:Y:S02]  /*3470*/  USEL UR5, URZ, 0x1, UP0 ;  /* 0x00000001ff057887 */ /* 0x000fe40008000000 */
[----:B------:R-:W-:-:S04]  /*3480*/  USEL UR7, UR7, URZ, UP0 ;  /* 0x000000ff07077287 */ /* 0x000fc80008000000 */
[----:B------:R-:W-:Y:S01]  /*3490*/  ULEA UR7, UR7, UR6, 0x3 ;  /* 0x0000000607077291 */ /* 0x000fe2000f8e18ff */
[----:B--2---:R-:W-:-:S04]  /*34a0*/  LOP3.LUT R3, R11, UR5, RZ, 0x3c, !PT ;  /* 0x000000050b037c12 */ /* 0x004fc8000f8e3cff */
[----:B------:R-:W-:-:S04]  /*34b0*/  SHF.L.U32 R3, R3, 0x1f, RZ ;  /* 0x0000001f03037819 */ /* 0x000fc800000006ff */
[----:B------:R-:W2:Y:S02]  /*34c0*/  SYNCS.PHASECHK.TRANS64.TRYWAIT P0, [UR7], R3 ;  /* 0x00000003ff0075a7 */ /* 0x000ea40008001107 */
[----:B--2---:R-:W-:Y:S05]  /*34d0*/  @!P0 BRA `(.L_x_61) ;  /* 0x0000008000108947 */ /* 0x004fea0003800000 */
.L_x_145:
[----:B------:R-:W-:Y:S01]  /*34e0*/  NOP ;  /* 0x0000000000007918 */ /* 0x000fe20000000000 */
[----:B--2---:R-:W2:Y:S01]  /*34f0*/  LDS R0, [UR4+0x14] ;  /* 0x00001404ff007984 */ /* 0x004ea20008000800 */
[----:B------:R-:W-:Y:S01]  /*3500*/  ULOP3.LUT UR6, UR19, 0xffff, URZ, 0xc0, !UPT ;  /* 0x0000ffff13067892 */ /* 0x000fe2000f8ec0ff */
[----:B-1----:R-:W-:Y:S01]  /*3510*/  UMOV UR8, 0xffff ;  /* 0x0000ffff00087882 */ /* 0x002fe20000000000 */
[----:B------:R-:W-:Y:S02]  /*3520*/  UMOV UR5, 0x1 ;  /* 0x0000000100057882 */ /* 0x000fe40000000000 */
[----:B------:R-:W-:-:S04]  /*3530*/  USHF.R.U32.HI UR6, URZ, 0x5, UR6 ;  /* 0x00000005ff067899 */ /* 0x000fc80008011606 */
[----:B------:R-:W-:Y:S02]  /*3540*/  USHF.L.U32 UR8, UR8, UR6, URZ ;  /* 0x0000000608087299 */ /* 0x000fe400080006ff */
[----:B------:R-:W-:-:S04]  /*3550*/  USHF.L.U32 UR5, UR5, UR6, URZ ;  /* 0x0000000605057299 */ /* 0x000fc800080006ff */
[----:B--2---:R-:W-:-:S04]  /*3560*/  LOP3.LUT R0, R0, UR8, RZ, 0xc0, !PT ;  /* 0x0000000800007c12 */ /* 0x004fc8000f8ec0ff */
[----:B------:R-:W-:-:S13]  /*3570*/  ISETP.NE.AND P0, PT, R0, UR8, PT ;  /* 0x0000000800007c0c */ /* 0x000fda000bf05270 */
[----:B------:R-:W-:Y:S05]  /*3580*/  @P0 BRA `(.L_x_62) ;  /* 0x0000000000580947 */ /* 0x000fea0003800000 */
[----:B------:R-:W1:Y:S02]  /*3590*/  LDS R0, [UR4+0x18] ;  /* 0x00001804ff007984 */ /* 0x000e640008000800 */
[----:B-1----:R-:W-:-:S04]  /*35a0*/  LOP3.LUT R0, R0, UR5, RZ, 0xc0, !PT ;  /* 0x0000000500007c12 */ /* 0x002fc8000f8ec0ff */
[----:B------:R-:W-:-:S13]  /*35b0*/  ISETP.NE.AND P0, PT, R0, UR5, PT ;  /* 0x0000000500007c0c */ /* 0x000fda000bf05270 */
[----:B------:R-:W-:Y:S05]  /*35c0*/  @P0 BRA `(.L_x_63) ;  /* 0x00000000003c0947 */ /* 0x000fea0003800000 */
[----:B------:R-:W1:Y:S01]  /*35d0*/  S2R R2, SR_LANEID ;  /* 0x0000000000027919 */ /* 0x000e620000000000 */
[----:B------:R-:W-:Y:S01]  /*35e0*/  ULOP3.LUT UR8, URZ, UR8, URZ, 0x33, !UPT ;  /* 0x00000008ff087292 */ /* 0x000fe2000f8e33ff */
[----:B------:R-:W-:Y:S01]  /*35f0*/  LOP3.LUT R4, RZ, UR5, RZ, 0x33, !PT ;  /* 0x00000005ff047c12 */ /* 0x000fe2000f8e33ff */
[----:B------:R-:W-:Y:S02]  /*3600*/  VOTEU.ANY UR7, UPT, PT ;  /* 0x0000000000077886 */ /* 0x000fe400038e0100 */
[----:B------:R-:W-:Y:S01]  /*3610*/  UFLO.U32 UR7, UR7 ;  /* 0x00000007000772bd */ /* 0x000fe200080e0000 */
[----:B------:R-:W2:Y:S01]  /*3620*/  REDUX UR5, R4 ;  /* 0x00000000040573c4 */ /* 0x000ea20000000000 */
[----:B------:R-:W-:-:S06]  /*3630*/  IMAD.U32 R0, RZ, RZ, UR8 ;  /* 0x00000008ff007e24 */ /* 0x000fcc000f8e00ff */
[----:B------:R3:W-:Y:S01]  /*3640*/  UTCATOMSWS.AND URZ, UR8 ;  /* 0x0000000800ff79e3 */ /* 0x0007e20008000000 */
[----:B------:R-:W4:Y:S01]  /*3650*/  REDUX UR6, R0 ;  /* 0x00000000000673c4 */ /* 0x000f220000000000 */
[----:B-1----:R-:W-:Y:S01]  /*3660*/  ISETP.EQ.U32.AND P0, PT, R2, UR7, PT ;  /* 0x0000000702007c0c */ /* 0x002fe2000bf02070 */
[----:B--2---:R-:W-:Y:S01]  /*3670*/  IMAD.U32 R2, RZ, RZ, UR5 ;  /* 0x00000005ff027e24 */ /* 0x004fe2000f8e00ff */
[----:B----4-:R-:W-:-:S11]  /*3680*/  MOV R3, UR6 ;  /* 0x0000000600037c02 */ /* 0x010fd60008000f00 */
[----:B------:R3:W-:Y:S04]  /*3690*/  @P0 ATOMS.AND RZ, [UR4+0x14], R3 ;  /* 0x00001403ffff098c */ /* 0x0007e8000a800004 */
[----:B------:R3:W-:Y:S01]  /*36a0*/  @P0 ATOMS.AND RZ, [UR4+0x18], R2 ;  /* 0x00001802ffff098c */ /* 0x0007e2000a800004 */
[----:B------:R-:W-:Y:S05]  /*36b0*/  BRA `(.L_x_64) ;  /* 0x0000000000147947 */ /* 0x000fea0003800000 */
.L_x_63:
[----:B------:R-:W-:Y:S02]  /*36c0*/  MOV R2, 0x36e0 ;  /* 0x000036e000027802 */ /* 0x000fe40000000f00 */
[----:B----45:R-:W-:Y:S05]  /*36d0*/  CALL.REL.NOINC `($__internal_0_$__cuda_sm10x_tcgen05_guardrail_trap_col_being_dealloced_not_returned_by_alloc) ;  /* 0x0000008000f47944 */ /* 0x030fea0003c00000 */
[----:B------:R-:W-:Y:S05]  /*36e0*/  BRA `(.L_x_64) ;  /* 0x0000000000087947 */ /* 0x000fea0003800000 */
.L_x_62:
[----:B------:R-:W-:Y:S02]  /*36f0*/  MOV R2, 0x3710 ;  /* 0x0000371000027802 */ /* 0x000fe40000000f00 */
[----:B----45:R-:W-:Y:S05]  /*3700*/  CALL.REL.NOINC `($__internal_2_$__cuda_sm10x_tcgen05_guardrail_trap_unallocated_columns_being_dealloced) ;  /* 0x0000008400007944 */ /* 0x030fea0003c00000 */
.L_x_64:
[----:B------:R-:W-:Y:S01]  /*3710*/  NOP ;  /* 0x0000000000007918 */ /* 0x000fe20000000000 */
[----:B---3--:R-:W-:Y:S05]  /*3720*/  EXIT ;  /* 0x000000000000794d */ /* 0x008fea0003800000 */
.L_x_48:
[----:B------:R-:W-:-:S09]  /*3730*/  UISETP.NE.OR UP2, UPT, UR8, 0x3, !UP2 ;  /* 0x000000030800788c */ /* 0x000fd2000d745670 */
[----:B------:R-:W-:Y:S05]  /*3740*/  BRA.U UP2, `(.L_x_65) ;  /* 0x0000001102147547 */ /* 0x000fea000b800000 */
[----:B------:R-:W1:Y:S01]  /*3750*/  LDC R0, c[0x0][0xb30] ;  /* 0x0002cc00ff007b82 */ /* 0x000e620000000800 */
[----:B------:R-:W2:Y:S01]  /*3760*/  LDCU.64 UR8, c[0x0][0x888] ;  /* 0x00011100ff0877ac */ /* 0x000ea20008000a00 */
[----:B------:R-:W-:Y:S02]  /*3770*/  HFMA2 R29, -RZ, RZ, 0, 0 ;  /* 0x00000000ff1d7431 */ /* 0x000fe400000001ff */
[----:B------:R-:W-:Y:S01]  /*3780*/  IMAD.MOV.U32 R31, RZ, RZ, 0x1 ;  /* 0x00000001ff1f7424 */ /* 0x000fe200078e00ff */
[----:B------:R-:W-:Y:S01]  /*3790*/  MOV R23, 0x2000 ;  /* 0x0000200000177802 */ /* 0x000fe20000000f00 */
[----:B------:R-:W4:Y:S01]  /*37a0*/  LDCU.64 UR4, c[0x0][0x890] ;  /* 0x00011200ff0477ac */ /* 0x000f220008000a00 */
[----:B------:R-:W-:Y:S01]  /*37b0*/  IMAD.MOV.U32 R30, RZ, RZ, RZ ;  /* 0x000000ffff1e7224 */ /* 0x000fe200078e00ff */
[----:B------:R-:W3:Y:S01]  /*37c0*/  LDC R19, c[0x0][0x370] ;  /* 0x0000dc00ff137b82 */ /* 0x000ee20000000800 */
[----:B------:R-:W-:Y:S01]  /*37d0*/  UMOV UR7, 0x400 ;  /* 0x0000040000077882 */ /* 0x000fe20000000000 */
[----:B------:R-:W-:-:S02]  /*37e0*/  UPLOP3.LUT UP1, UPT, UPT, UPT, UPT, 0x40, 0x4 ;  /* 0x000000000004789c */ /* 0x000fc40003f2e870 */
[----:B------:R-:W-:-:S04]  /*37f0*/  ULEA UR7, UR37, UR7, 0x18 ;  /* 0x0000000725077291 */ /* 0x000fc8000f8ec0ff */
[----:B------:R-:W3:Y:S01]  /*3800*/  LDC R2, c[0x0][0xb0c] ;  /* 0x0002c300ff027b82 */ /* 0x000ee20000000800 */
[----:B------:R-:W-:Y:S02]  /*3810*/  UIADD3 UR13, UPT, UPT, UR7, 0x58, URZ ;  /* 0x00000058070d7890 */ /* 0x000fe4000fffe0ff */
[----:B--2---:R-:W-:Y:S02]  /*3820*/  UISETP.NE.U32.AND UP2, UPT, UR8, URZ, UPT ;  /* 0x000000ff0800728c */ /* 0x004fe4000bf45070 */
[----:B------:R-:W-:Y:S02]  /*3830*/  UIADD3 UR33, UPT, UPT, UR7, 0x40, URZ ;  /* 0x0000004007217890 */ /* 0x000fe4000fffe0ff */
[----:B----4-:R-:W-:Y:S01]  /*3840*/  UISETP.NE.U32.AND UP3, UPT, UR4, URZ, UPT ;  /* 0x000000ff0400728c */ /* 0x010fe2000bf65070 */
[----:B------:R-:W2:Y:S01]  /*3850*/  LDC R18, c[0x0][0xb20] ;  /* 0x0002c800ff127b82 */ /* 0x000ea20000000800 */
[----:B-1----:R-:W-:Y:S01]  /*3860*/  ISETP.NE.AND P1, PT, R0, 0x1, PT ;  /* 0x000000010000780c */ /* 0x002fe20003f25270 */
[----:B------:R-:W-:-:S02]  /*3870*/  UISETP.NE.AND.EX UP2, UPT, UR9, URZ, UPT, UP2 ;  /* 0x000000ff0900728c */ /* 0x000fc4000bf45320 */
[----:B------:R-:W-:Y:S02]  /*3880*/  UIADD3 UR25, UPT, UPT, UR7, 0x48, URZ ;  /* 0x0000004807197890 */ /* 0x000fe4000fffe0ff */
[----:B------:R-:W-:Y:S02]  /*3890*/  UIADD3 UR17, UPT, UPT, UR7, 0x50, URZ ;  /* 0x0000005007117890 */ /* 0x000fe4000fffe0ff */
[----:B------:R-:W1:Y:S01]  /*38a0*/  LDC.64 R32, c[0x0][0x348] ;  /* 0x0000d200ff207b82 */ /* 0x000e620000000a00 */
[----:B------:R-:W-:Y:S02]  /*38b0*/  UPRMT UR13, UR37, 0x654, UR13 ;  /* 0x00000654250d7896 */ /* 0x000fe4000800000d */
[----:B------:R-:W-:-:S05]  /*38c0*/  UISETP.NE.AND.EX UP3, UPT, UR5, URZ, UPT, UP3 ;  /* 0x000000ff0500728c */ /* 0x000fca000bf65330 */
[----:B------:R-:W4:Y:S08]  /*38d0*/  LDC.64 R16, c[0x0][0xb10] ;  /* 0x0002c400ff107b82 */ /* 0x000f300000000a00 */
[----:B------:R-:W1:Y:S08]  /*38e0*/  LDC.64 R6, c[0x0][0xb18] ;  /* 0x0002c600ff067b82 */ /* 0x000e700000000a00 */
[----:B------:R-:W1:Y:S08]  /*38f0*/  LDC.64 R4, c[0x0][0xb28] ;  /* 0x0002ca00ff047b82 */ /* 0x000e700000000a00 */
[----:B--23--:R-:W1:Y:S02]  /*3900*/  LDC R22, c[0x0][0x374] ;  /* 0x0000dd00ff167b82 */ /* 0x00ce640000000800 */
.L_x_76:
[C---:B------:R-:W-:Y:S02]  /*3910*/  LEA R0, R30.reuse, UR7, 0x3 ;  /* 0x000000071e007c11 */ /* 0x040fe4000f8e18ff */
[----:B------:R-:W-:Y:S02]  /*3920*/  SHF.L.U32 R3, R29, 0x1f, RZ ;  /* 0x0000001f1d037819 */ /* 0x000fe400000006ff */
[----:B------:R-:W-:Y:S02]  /*3930*/  LEA R24, R30, UR7, 0x4 ;  /* 0x000000071e187c11 */ /* 0x000fe4000f8e20ff */
[----:B--2---:R-:W2:Y:S02]  /*3940*/  SYNCS.PHASECHK.TRANS64.TRYWAIT P0, [R0+URZ+0x90], R3 ;  /* 0x00009003000075a7 */ /* 0x004ea400080011ff */
[----:B--2---:R-:W-:Y:S05]  /*3950*/  @!P0 BRA `(.L_x_66) ;  /* 0x0000007c00088947 */ /* 0x004fea0003800000 */
.L_x_146:
[----:B------:R-:W-:Y:S01]  /*3960*/  ISETP.GE.AND P0, PT, R72, 0x1, PT ;  /* 0x000000014800780c */ /* 0x000fe20003f06270 */
[----:B------:R-:W3:Y:S01]  /*3970*/  LDS.128 R24, [R24+0x100] ;  /* 0x0001000018187984 */ /* 0x000ee20000000c00 */
[----:B--2---:R-:W-:Y:S01]  /*3980*/  VIADD R0, R0, 0xa0 ;  /* 0x000000a000007836 */ /* 0x004fe20000000000 */
[----:B------:R-:W-:Y:S01]  /*3990*/  @!PT LDS RZ, [RZ] ;  /* 0x00000000fffff984 */ /* 0x000fe20000000800 */
[----:B------:R-:W-:Y:S01]  /*39a0*/  @!PT LDS RZ, [RZ] ;  /* 0x00000000fffff984 */ /* 0x000fe20000000800 */
[----:B------:R-:W-:Y:S01]  /*39b0*/  @!PT LDS RZ, [RZ] ;  /* 0x00000000fffff984 */ /* 0x000fe20000000800 */
[----:B------:R-:W-:Y:S01]  /*39c0*/  @!PT LDS RZ, [RZ] ;  /* 0x00000000fffff984 */ /* 0x000fe20000000800 */
[----:B------:R2:W-:Y:S06]  /*39d0*/  MEMBAR.ALL.CTA ;  /* 0x0000000000007992 */ /* 0x0005ec0000008000 */
[----:B--2---:R-:W2:Y:S01]  /*39e0*/  FENCE.VIEW.ASYNC.S ;  /* 0x00000000000073c6 */ /* 0x004ea20000000000 */
[----:B------:R-:W-:Y:S04]  /*39f0*/  PRMT R0, RZ, 0x654, R0 ;  /* 0x00000654ff007816 */ /* 0x000fe80000000000 */
[----:B--2---:R2:W-:Y:S01]  /*3a00*/  SYNCS.ARRIVE.TRANS64.RED.A1T0 RZ, [R0+URZ], RZ ;  /* 0x000000ff00ff79a7 */ /* 0x0045e200081004ff */
[----:B---3--:R-:W-:Y:S11]  /*3a10*/  LOP3.LUT P3, RZ, R26, 0x1, RZ, 0xc0, !PT ;  /* 0x000000011aff7812 */ /* 0x008ff6000786c0ff */
[----:B------:R-:W-:Y:S02]  /*3a20*/  @!UPT UIADD3 URZ, UPT, UPT, URZ, URZ, URZ ;  /* 0x000000fffffff290 */ /* 0x000fe4000fffe0ff */
[----:B------:R-:W-:Y:S02]  /*3a30*/  @P3 MOV R13, R24 ;  /* 0x00000018000d3202 */ /* 0x000fe40000000f00 */
[----:B------:R-:W-:Y:S01]  /*3a40*/  @P3 LOP3.LUT R8, R25, 0xffff, RZ, 0xc0, !PT ;  /* 0x0000ffff19083812 */ /* 0x000fe200078ec0ff */
[----:B--2---:R-:W-:Y:S06]  /*3a50*/  @!P0 BRA `(.L_x_67) ;  /* 0x0000000000a48947 */ /* 0x004fec0003800000 */
[----:B-1----:R-:W-:Y:S01]  /*3a60*/  IMAD.HI.U32 R35, R22, R7, RZ ;  /* 0x0000000716237227 */ /* 0x002fe200078e00ff */
[----:B------:R-:W-:Y:S02]  /*3a70*/  ISETP.NE.AND P0, PT, R6, 0x1, PT ;  /* 0x000000010600780c */ /* 0x000fe40003f05270 */
[----:B------:R-:W-:Y:S01]  /*3a80*/  ISETP.NE.AND P2, PT, R72, 0x1, PT ;  /* 0x000000014800780c */ /* 0x000fe20003f45270 */
[----:B----4-:R-:W-:Y:S01]  /*3a90*/  IMAD.HI.U32 R34, R19, R16, RZ ;  /* 0x0000001013227227 */ /* 0x010fe200078e00ff */
[----:B------:R-:W-:Y:S02]  /*3aa0*/  SHF.R.U32.HI R35, RZ, R18, R35 ;  /* 0x00000012ff237219 */ /* 0x000fe40000011623 */
[----:B------:R-:W-:Y:S01]  /*3ab0*/  ISETP.NE.AND P4, PT, R2, 0x1, PT ;  /* 0x000000010200780c */ /* 0x000fe20003f85270 */
[----:B------:R-:W-:Y:S01]  /*3ac0*/  IMAD.HI.U32 R36, R13, R16, RZ ;  /* 0x000000100d247227 */ /* 0x000fe200078e00ff */
[----:B------:R-:W-:Y:S02]  /*3ad0*/  SHF.R.U32.HI R34, RZ, R17, R34 ;  /* 0x00000011ff227219 */ /* 0x000fe40000011622 */
[----:B------:R-:W-:Y:S01]  /*3ae0*/  SEL R3, R22, R35, !P0 ;  /* 0x0000002316037207 */ /* 0x000fe20004000000 */
[C---:B------:R-:W-:Y:S01]  /*3af0*/  IMAD.HI.U32 R35, R8.reuse, R7, RZ ;  /* 0x0000000708237227 */ /* 0x040fe200078e00ff */
[----:B------:R-:W-:Y:S02]  /*3b00*/  SEL R11, R19, R34, !P4 ;  /* 0x00000022130b7207 */ /* 0x000fe40006000000 */
[----:B------:R-:W-:Y:S01]  /*3b10*/  SHF.R.U32.HI R36, RZ, R17, R36 ;  /* 0x00000011ff247219 */ /* 0x000fe20000011624 */
[----:B------:R-:W-:Y:S01]  /*3b20*/  IMAD.HI.U32 R38, R3, R4, RZ ;  /* 0x0000000403267227 */ /* 0x000fe200078e00ff */
[----:B------:R-:W-:Y:S03]  /*3b30*/  SHF.R.U32.HI R35, RZ, R18, R35 ;  /* 0x00000012ff237219 */ /* 0x000fe60000011623 */
[----:B------:R-:W-:Y:S01]  /*3b40*/  IMAD.HI.U32 R34, R11, R4, RZ ;  /* 0x000000040b227227 */ /* 0x000fe200078e00ff */
[----:B------:R-:W-:Y:S02]  /*3b50*/  @P2 SHF.R.U32.HI R3, RZ, R5, R38 ;  /* 0x00000005ff032219 */ /* 0x000fe40000011626 */
[----:B------:R-:W-:Y:S02]  /*3b60*/  SEL R9, R8, R35, !P0 ;  /* 0x0000002308097207 */ /* 0x000fe40004000000 */
[----:B------:R-:W-:Y:S01]  /*3b70*/  @P2 SHF.R.U32.HI R11, RZ, R5, R34 ;  /* 0x00000005ff0b2219 */ /* 0x000fe20000011622 */
[C---:B------:R-:W-:Y:S01]  /*3b80*/  IMAD R10, R72.reuse, R3, RZ ;  /* 0x00000003480a7224 */ /* 0x040fe200078e02ff */
[----:B------:R-:W-:Y:S01]  /*3b90*/  SEL R3, R13, R36, !P4 ;  /* 0x000000240d037207 */ /* 0x000fe20006000000 */
[C---:B------:R-:W-:Y:S03]  /*3ba0*/  IMAD.HI.U32 R14, R9.reuse, R4, RZ ;  /* 0x00000004090e7227 */ /* 0x040fe600078e00ff */
[----:B------:R-:W-:Y:S01]  /*3bb0*/  ISETP.GE.AND P0, PT, R9, R10, PT ;  /* 0x0000000a0900720c */ /* 0x000fe20003f06270 */
[C---:B------:R-:W-:Y:S01]  /*3bc0*/  IMAD R12, R72.reuse, R11, RZ ;  /* 0x0000000b480c7224 */ /* 0x040fe200078e02ff */
[-C--:B------:R-:W-:Y:S04]  /*3bd0*/  SHF.R.U32.HI R14, RZ, R5.reuse, R14 ;  /* 0x00000005ff0e7219 */ /* 0x080fe8000001160e */
[----:B------:R-:W-:Y:S02]  /*3be0*/  ISETP.GE.OR P0, PT, R3, R12, P0 ;  /* 0x0000000c0300720c */ /* 0x000fe40000706670 */
[----:B------:R-:W-:Y:S05]  /*3bf0*/  SEL R15, R9, R14, !P2 ;  /* 0x0000000e090f7207 */ /* 0x000fea0005000000 */
[----:B------:R-:W-:Y:S04]  /*3c00*/  IMAD.MOV R14, RZ, RZ, -R15 ;  /* 0x000000ffff0e7224 */ /* 0x000fe800078e0a0f */
[----:B------:R-:W-:Y:S02]  /*3c10*/  IMAD R14, R72, R14, R9 ;  /* 0x0000000e480e7224 */ /* 0x000fe400078e0209 */
[C---:B------:R-:W-:Y:S05]  /*3c20*/  @!P0 IMAD.HI.U32 R10, R3.reuse, R4, RZ ;  /* 0x00000004030a8227 */ /* 0x040fea00078e00ff */
[----:B------:R-:W-:Y:S04]  /*3c30*/  @!P0 SHF.R.U32.HI R10, RZ, R5, R10 ;  /* 0x00000005ff0a8219 */ /* 0x000fe8000001160a */
[----:B------:R-:W-:Y:S01]  /*3c40*/  @!P0 SEL R0, R3, R10, !P2 ;  /* 0x0000000a03008207 */ /* 0x000fe20005000000 */
[----:B------:R-:W-:Y:S03]  /*3c50*/  IMAD.MOV R10, RZ, RZ, -R3 ;  /* 0x000000ffff0a7224 */ /* 0x000fe600078e0a03 */
[----:B------:R-:W-:Y:S01]  /*3c60*/  @!P0 IADD3 R15, PT, PT, R15, -R0, RZ ;  /* 0x800000000f0f8210 */ /* 0x000fe20007ffe0ff */
[----:B------:R-:W-:Y:S01]  /*3c70*/  @!P0 IMAD R0, R11, R14, R0 ;  /* 0x0000000e0b008224 */ /* 0x000fe200078e0200 */
[----:B------:R-:W-:Y:S01]  /*3c80*/  IADD3 R11, PT, PT, -R9, RZ, RZ ;  /* 0x000000ff090b7210 */ /* 0x000fe20007ffe1ff */
[----:B------:R-:W-:Y:S02]  /*3c90*/  IMAD R13, R2, R10, R13 ;  /* 0x0000000a020d7224 */ /* 0x000fe400078e020d */
[----:B------:R-:W-:Y:S02]  /*3ca0*/  @!P0 IMAD R9, R15, R72, R3 ;  /* 0x000000480f098224 */ /* 0x000fe400078e0203 */
[----:B------:R-:W-:Y:S02]  /*3cb0*/  @!P0 IMAD.MOV.U32 R3, RZ, RZ, R0 ;  /* 0x000000ffff038224 */ /* 0x000fe400078e0000 */
[----:B------:R-:W-:Y:S02]  /*3cc0*/  IMAD R8, R6, R11, R8 ;  /* 0x0000000b06087224 */ /* 0x000fe400078e0208 */
[----:B------:R-:W-:Y:S02]  /*3cd0*/  IMAD R13, R3, R2, R13 ;  /* 0x00000002030d7224 */ /* 0x000fe400078e020d */
[----:B------:R-:W-:Y:S02]  /*3ce0*/  IMAD R8, R9, R6, R8 ;  /* 0x0000000609087224 */ /* 0x000fe400078e0208 */
.L_x_67:
[----:B------:R-:W-:Y:S05]  /*3cf0*/  BRA.U UP1, `(.L_x_68) ;  /* 0x0000000101107547 */ /* 0x000fea000b800000 */
[----:B------:R-:W-:Y:S04]  /*3d00*/  MOV R0, UR6 ;  /* 0x0000000600007c02 */ /* 0x000fe80008000f00 */
[----:B------:R-:W-:Y:S04]  /*3d10*/  SHF.L.U32 R3, R0, 0x1f, RZ ;  /* 0x0000001f00037819 */ /* 0x000fe800000006ff */
[----:B------:R-:W2:Y:S02]  /*3d20*/  SYNCS.PHASECHK.TRANS64.TRYWAIT P0, [UR7+0x88], R3 ;  /* 0x00008803ff0075a7 */ /* 0x000ea40008001107 */
[----:B--2---:R-:W-:Y:S05]  /*3d30*/  @!P0 BRA `(.L_x_69) ;  /* 0x0000007800248947 */ /* 0x004fea0003800000 */
.L_x_68:
[----:B------:R-:W-:Y:S02]  /*3d40*/  R2UR UR35, R21 ;  /* 0x00000000152372ca */ /* 0x000fe400000e0000 */
[----:B------:R-:W-:Y:S02]  /*3d50*/  R2UR UR34, R20 ;  /* 0x00000000142272ca */ /* 0x000fe400000e0000 */
[----:B------:R-:W-:Y:S02]  /*3d60*/  ISETP.NE.U32.AND P2, PT, RZ, UR4, PT ;  /* 0x00000004ff007c0c */ /* 0x000fe4000bf45070 */
[----:B------:R-:W-:Y:S02]  /*3d70*/  SHF.L.U32 R12, R31, 0x1f, RZ ;  /* 0x0000001f1f0c7819 */ /* 0x000fe400000006ff */
[----:B------:R-:W-:Y:S05]  /*3d80*/  ISETP.NE.AND.EX P2, PT, RZ, UR5, PT, P2 ;  /* 0x00000005ff007c0c */ /* 0x000fea000bf45320 */
[----:B------:R-:W-:Y:S02]  /*3d90*/  USHF.L.U32 UR35, UR35, 0x7, URZ ;  /* 0x0000000723237899 */ /* 0x000fe400080006ff */
[----:B------:R-:W-:Y:S01]  /*3da0*/  USHF.L.U32 UR34, UR34, 0x8, URZ ;  /* 0x0000000822227899 */ /* 0x000fe200080006ff */
[----:B------:R-:W-:Y:S11]  /*3db0*/  BRA.U !UP3, `(.L_x_70) ;  /* 0x000000010b347547 */ /* 0x000ff6000b800000 */
[----:B------:R-:W-:Y:S01]  /*3dc0*/  UPLOP3.LUT UP0, UPT, UPT, UPT, UP2, 0x80, 0x8 ;  /* 0x000000000008789c */ /* 0x000fe20003f0f020 */
[----:B--2---:R-:W-:Y:S02]  /*3dd0*/  HFMA2 R0, -RZ, RZ, 0, 5.9604644775390625e-08 ;  /* 0x00000001ff007431 */ /* 0x004fe400000001ff */
[----:B------:R-:W-:Y:S03]  /*3de0*/  IMAD.MOV.U32 R151, RZ, RZ, 0x1 ;  /* 0x00000001ff977424 */ /* 0x000fe600078e00ff */
[----:B------:R-:W-:Y:S05]  /*3df0*/  PLOP3.LUT P0, PT, PT, PT, UP0, 0x80, 0x8 ;  /* 0x000000000008781c */ /* 0x000fea0003f0f008 */
[----:B------:R-:W2:Y:S01]  /*3e00*/  @UP0 LDCU.64 UR10, c[0x0][0x888] ;  /* 0x00011100ff0a07ac */ /* 0x000ea20008000a00 */
[----:B------:R-:W-:Y:S07]  /*3e10*/  @UP0 UIMAD UR8, UR36, UR4, URZ ;  /* 0x00000004240802a4 */ /* 0x000fee000f8e02ff */
[----:B------:R-:W-:Y:S01]  /*3e20*/  @!P0 PRMT R151, R0, 0x7610, R151 ;  /* 0x0000761000978816 */ /* 0x000fe20000000097 */
[----:B--2---:R-:W-:Y:S03]  /*3e30*/  @UP0 UIMAD.WIDE UR10, UR8, 0x4, UR10 ;  /* 0x00000004080a08a5 */ /* 0x004fe6000f8e020a */
[----:B------:R-:W2:Y:S03]  /*3e40*/  @!UP0 LDCU UR8, c[0x0][0x880] ;  /* 0x00011000ff0887ac */ /* 0x000ea60008000800 */
[----:B------:R-:W-:Y:S01]  /*3e50*/  IMAD.U32 R10, RZ, RZ, UR10 ;  /* 0x0000000aff0a7e24 */ /* 0x000fe2000f8e00ff */
[----:B------:R-:W-:Y:S05]  /*3e60*/  MOV R11, UR11 ;  /* 0x0000000b000b7c02 */ /* 0x000fea0008000f00 */
[----:B-----5:R3:W5:Y:S02]  /*3e70*/  @P0 LDG.E R82, desc[UR46][R10.64] ;  /* 0x0000002e0a520981 */ /* 0x020764000c1e1900 */
[----:B--23--:R-:W-:Y:S07]  /*3e80*/  @!P0 IMAD.U32 R82, RZ, RZ, UR8 ;  /* 0x00000008ff528e24 */ /* 0x00cfee000f8e00ff */
.L_x_70:
[----:B-----5:R-:W-:Y:S01]  /*3e90*/  @!P2 ISETP.EQ.AND P0, PT, R82, RZ, PT ;  /* 0x000000ff5200a20c */ /* 0x020fe20003f02270 */
[----:B------:R-:W-:Y:S01]  /*3ea0*/  @!UPT UIADD3 URZ, UPT, UPT, URZ, URZ, URZ ;  /* 0x000000fffffff290 */ /* 0x000fe2000fffe0ff */
[----:B------:R-:W-:Y:S11]  /*3eb0*/  @!P2 BRA `(.L_x_71) ;  /* 0x000000000014a947 */ /* 0x000ff60003800000 */
[----:B------:R-:W-:Y:S02]  /*3ec0*/  LOP3.LUT P2, RZ, R151, 0xff, RZ, 0xc0, !PT ;  /* 0x000000ff97ff7812 */ /* 0x000fe4000784c0ff */
[----:B------:R-:W-:Y:S04]  /*3ed0*/  PLOP3.LUT P0, PT, PT, PT, UP0, 0x80, 0x8 ;  /* 0x000000000008781c */ /* 0x000fe80003f0f008 */
[----:B------:R-:W-:Y:S07]  /*3ee0*/  PLOP3.LUT P0, PT, P0, PT, PT, 0x8, 0x80 ;  /* 0x000000000080781c */ /* 0x000fee000070e170 */
[----:B------:R-:W-:Y:S11]  /*3ef0*/  @P2 ISETP.EQ.AND P0, PT, R82, RZ, PT ;  /* 0x000000ff5200220c */ /* 0x000ff60003f02270 */
[----:B------:R-:W-:Y:S02]  /*3f00*/  @!UPT UIADD3 URZ, UPT, UPT, URZ, URZ, URZ ;  /* 0x000000fffffff290 */ /* 0x000fe4000fffe0ff */
.L_x_71:
[----:B------:R-:W3:Y:S01]  /*3f10*/  SYNCS.PHASECHK.TRANS64.TRYWAIT P2, [UR7+0x60], R12 ;  /* 0x0000600cff0075a7 */ /* 0x000ee20008041107 */
[----:B------:R-:W-:Y:S04]  /*3f20*/  ELECT P4, URZ, PT ;  /* 0x0000000000ff782f */ /* 0x000fe80003880000 */
[----:B------:R-:W-:Y:S11]  /*3f30*/  PLOP3.LUT P4, PT, P0, P4, PT, 0xf2, 0x2f ;  /* 0x00000000002f781c */ /* 0x000ff60000789e72 */
[----:B------:R-:W-:Y:S02]  /*3f40*/  @!UPT UIADD3 URZ, UPT, UPT, URZ, URZ, URZ ;  /* 0x000000fffffff290 */ /* 0x000fe4000fffe0ff */
[----:B-1----:R-:W-:Y:S05]  /*3f50*/  @!P4 IADD3 R9, P0, PT, R32, 0x580, RZ ;  /* 0x000005802009c810 */ /* 0x002fea0007f1e0ff */
[----:B--2---:R-:W-:Y:S01]  /*3f60*/  @!P4 IMAD.X R0, RZ, RZ, R33, P0 ;  /* 0x000000ffff00c224 */ /* 0x004fe200000e0621 */
[----:B---3--:R-:W-:Y:S07]  /*3f70*/  @!P2 BRA `(.L_x_72) ;  /* 0x0000007400aca947 */ /* 0x008fee0003800000 */
.L_x_149:
[----:B------:R-:W-:Y:S01]  /*3f80*/  @!P4 R2UR UR8, R0 ;  /* 0x000000000008c2ca */ /* 0x000fe200000e0000 */
[----:B------:R-:W-:Y:S01]  /*3f90*/  VOTEU.ALL UP1, P4 ;  /* 0x0000000000ff7886 */ /* 0x000fe20002020000 */
[----:B------:R-:W-:Y:S01]  /*3fa0*/  @!P4 R2UR UR9, R9 ;  /* 0x000000000909c2ca */ /* 0x000fe200000e0000 */
[----:B------:R-:W-:Y:S01]  /*3fb0*/  @!P4 IMAD.MOV.U32 R0, RZ, RZ, 0x2000 ;  /* 0x00002000ff00c424 */ /* 0x000fe200078e00ff */
[----:B------:R-:W-:Y:S01]  /*3fc0*/  UMOV UR10, 0x0 ;  /* 0x00000000000a7882 */ /* 0x000fe20000000000 */
[----:B------:R-:W-:Y:S01]  /*3fd0*/  UMOV UR11, 0x10000000 ;  /* 0x10000000000b7882 */ /* 0x000fe20000000000 */
[----:B------:R-:W-:Y:S01]  /*3fe0*/  @!UP1 UIADD3 UR32, UPT, UPT, UR7, 0x200, URZ ;  /* 0x0000020007209890 */ /* 0x000fe2000fffe0ff */
[----:B------:R-:W-:Y:S01]  /*3ff0*/  @!P4 IADD3 R9, P0, PT, R32, 0x580, RZ ;  /* 0x000005802009c810 */ /* 0x000fe20007f1e0ff */
[----:B------:R-:W-:Y:S05]  /*4000*/  VOTEU.ALL UP1, P4 ;  /* 0x0000000000ff7886 */ /* 0x000fea0002020000 */
[----:B------:R-:W-:Y:S01]  /*4010*/  IMAD.U32 R11, RZ, RZ, UR8 ;  /* 0x00000008ff0b7e24 */ /* 0x000fe2000f8e00ff */
[----:B------:R-:W-:Y:S01]  /*4020*/  UPRMT UR8, UR37, 0x654, UR33 ;  /* 0x0000065425087896 */ /* 0x000fe20008000021 */
[----:B------:R-:W-:Y:S03]  /*4030*/  IMAD.U32 R10, RZ, RZ, UR9 ;  /* 0x00000009ff0a7e24 */ /* 0x000fe6000f8e00ff */
[----:B------:R-:W-:Y:S02]  /*4040*/  @!P4 R2UR UR15, R11 ;  /* 0x000000000b0fc2ca */ /* 0x000fe400000e0000 */
[----:B------:R-:W-:Y:S11]  /*4050*/  @!P4 R2UR UR14, R10 ;  /* 0x000000000a0ec2ca */ /* 0x000ff600000e0000 */
[----:B------:R-:W-:Y:S02]  /*4060*/  @!UPT UIADD3 URZ, UPT, UPT, URZ, URZ, URZ ;  /* 0x000000fffffff290 */ /* 0x000fe4000fffe0ff */
[----:B------:R2:W-:Y:S01]  /*4070*/  @!UP1 UTMALDG.3D [UR32], [UR14], desc[UR10] ;  /* 0x00000a200e0095b4 */ /* 0x0005e20008011000 */
[----:B------:R3:W-:Y:S01]  /*4080*/  @!P4 SYNCS.ARRIVE.TRANS64.RED.A0TR RZ, [UR7+0x40], R0 ;  /* 0x00004000ffffc9a7 */ /* 0x0007e20008300407 */
[----:B------:R-:W-:Y:S01]  /*4090*/  SYNCS.ARRIVE.TRANS64.RED.A1T0 RZ, [UR8], RZ ;  /* 0x000000ffffff79a7 */ /* 0x000fe20008100408 */
[----:B---3--:R-:W-:Y:S01]  /*40a0*/  @!P4 IMAD.X R0, RZ, RZ, R33, P0 ;  /* 0x000000ffff00c224 */ /* 0x008fe200000e0621 */
[----:B------:R-:W3:Y:S02]  /*40b0*/  SYNCS.PHASECHK.TRANS64.TRYWAIT P2, [UR7+0x68], R12 ;  /* 0x0000680cff0075a7 */ /* 0x000ee40008041107 */
[----:B--23--:R-:W-:Y:S05]  /*40c0*/  @!P2 BRA `(.L_x_73) ;  /* 0x000000740070a947 */ /* 0x00cfea0003800000 */
.L_x_151:
        /* <DEDUP_REMOVED lines=8> */
[----:B------:R-:W-:Y:S01]  /*4150*/  @!UP1 UIADD3 UR24, UPT, UPT, UR7, 0x2200, URZ ;  /* 0x0000220007189890 */ /* 0x000fe2000fffe0ff */
[----:B------:R-:W-:Y:S01]  /*4160*/  VOTEU.ALL UP1, P4 ;  /* 0x0000000000ff7886 */ /* 0x000fe20002020000 */
[----:B------:R-:W-:Y:S01]  /*4170*/  UMOV UR27, UR35 ;  /* 0x00000023001b7c82 */ /* 0x000fe20008000000 */
[----:B------:R-:W-:Y:S02]  /*4180*/  UMOV UR28, UR36 ;  /* 0x00000024001c7c82 */ /* 0x000fe40008000000 */
[----:B------:R-:W-:Y:S01]  /*4190*/  IMAD.U32 R11, RZ, RZ, UR8 ;  /* 0x00000008ff0b7e24 */ /* 0x000fe2000f8e00ff */
[----:B------:R-:W-:Y:S01]  /*41a0*/  UPRMT UR8, UR37, 0x654, UR25 ;  /* 0x0000065425087896 */ /* 0x000fe20008000019 */
[----:B------:R-:W-:Y:S02]  /*41b0*/  IMAD.U32 R10, RZ, RZ, UR9 ;  /* 0x00000009ff0a7e24 */ /* 0x000fe4000f8e00ff */
[----:B------:R-:W-:Y:S01]  /*41c0*/  @!P4 IMAD.X R20, RZ, RZ, R33, P0 ;  /* 0x000000ffff14c224 */ /* 0x000fe200000e0621 */
[----:B------:R-:W-:Y:S02]  /*41d0*/  @!P4 R2UR UR15, R11 ;  /* 0x000000000b0fc2ca */ /* 0x000fe400000e0000 */
[----:B------:R-:W-:Y:S11]  /*41e0*/  @!P4 R2UR UR14, R10 ;  /* 0x000000000a0ec2ca */ /* 0x000ff600000e0000 */
[----:B------:R-:W-:Y:S02]  /*41f0*/  @!UPT UIADD3 URZ, UPT, UPT, URZ, URZ, URZ ;  /* 0x000000fffffff290 */ /* 0x000fe4000fffe0ff */
[----:B------:R2:W-:Y:S01]  /*4200*/  @!UP1 UTMALDG.3D [UR24], [UR14], desc[UR10] ;  /* 0x00000a180e0095b4 */ /* 0x0005e20008011000 */
[----:B------:R2:W-:Y:S01]  /*4210*/  @!P4 SYNCS.ARRIVE.TRANS64.RED.A0TR RZ, [UR7+0x48], R0 ;  /* 0x00004800ffffc9a7 */ /* 0x0005e20008300407 */
[----:B------:R-:W-:Y:S01]  /*4220*/  SYNCS.ARRIVE.TRANS64.RED.A1T0 RZ, [UR8], RZ ;  /* 0x000000ffffff79a7 */ /* 0x000fe20008100408 */
[----:B------:R-:W3:Y:S02]  /*4230*/  SYNCS.PHASECHK.TRANS64.TRYWAIT P2, [UR7+0x70], R12 ;  /* 0x0000700cff0075a7 */ /* 0x000ee40008041107 */
[----:B--23--:R-:W-:Y:S05]  /*4240*/  @!P2 BRA `(.L_x_74) ;  /* 0x000000740028a947 */ /* 0x00cfea0003800000 */
.L_x_153:
[----:B------:R-:W2:Y:S01]  /*4250*/  LDC.64 R14, c[0x0][0xb10] ;  /* 0x0002c400ff0e7b82 */ /* 0x000ea20000000a00 */
[----:B------:R-:W-:Y:S01]  /*4260*/  @!P4 R2UR UR8, R20 ;  /* 0x000000001408c2ca */ /* 0x000fe200000e0000 */
[----:B------:R-:W-:Y:S01]  /*4270*/  VOTEU.ALL UP1, P4 ;  /* 0x0000000000ff7886 */ /* 0x000fe20002020000 */
[----:B------:R-:W-:Y:S01]  /*4280*/  @!P4 R2UR UR9, R21 ;  /* 0x000000001509c2ca */ /* 0x000fe200000e0000 */
[----:B------:R-:W-:Y:S01]  /*4290*/  UMOV UR10, 0x0 ;  /* 0x00000000000a7882 */ /* 0x000fe20000000000 */
[----:B------:R-:W-:Y:S03]  /*42a0*/  UMOV UR11, 0x10000000 ;  /* 0x10000000000b7882 */ /* 0x000fe60000000000 */
[----:B------:R-:W3:Y:S01]  /*42b0*/  LDC.64 R10, c[0x0][0xb18] ;  /* 0x0002c600ff0a7b82 */ /* 0x000ee20000000a00 */
[----:B------:R-:W-:Y:S01]  /*42c0*/  @!UP1 UIADD3 UR18, UPT, UPT, UR34, 0x80, URZ ;  /* 0x0000008022129890 */ /* 0x000fe2000fffe0ff */
[----:B------:R-:W-:Y:S01]  /*42d0*/  @P3 SHF.R.U32.HI R28, RZ, 0x10, R25 ;  /* 0x00000010ff1c3819 */ /* 0x000fe20000011619 */
[----:B------:R-:W-:Y:S01]  /*42e0*/  @!UP1 UIADD3 UR16, UPT, UPT, UR7, 0x4200, URZ ;  /* 0x0000420007109890 */ /* 0x000fe2000fffe0ff */
[----:B------:R-:W-:Y:S01]  /*42f0*/  VIADD R30, R30, 0x1 ;  /* 0x000000011e1e7836 */ /* 0x000fe20000000000 */
[----:B------:R-:W-:Y:S03]  /*4300*/  VOTEU.ALL UP1, P4 ;  /* 0x0000000000ff7886 */ /* 0x000fe60002020000 */
[----:B------:R-:W5:Y:S01]  /*4310*/  @!P1 LDC R0, c[0x0][0xb20] ;  /* 0x0002c800ff009b82 */ /* 0x000f620000000800 */
[----:B------:R-:W-:Y:S01]  /*4320*/  UMOV UR19, UR35 ;  /* 0x0000002300137c82 */ /* 0x000fe20008000000 */
[----:B------:R-:W-:Y:S01]  /*4330*/  IMAD.U32 R21, RZ, RZ, UR8 ;  /* 0x00000008ff157e24 */ /* 0x000fe2000f8e00ff */
[----:B------:R-:W-:Y:S05]  /*4340*/  UMOV UR20, UR36 ;  /* 0x0000002400147c82 */ /* 0x000fea0008000000 */
[----:B-1----:R-:W1:Y:S01]  /*4350*/  @!P1 LDC R3, c[0x0][0xb0c] ;  /* 0x0002c300ff039b82 */ /* 0x002e620000000800 */
[----:B------:R-:W-:Y:S01]  /*4360*/  IMAD.U32 R20, RZ, RZ, UR9 ;  /* 0x00000009ff147e24 */ /* 0x000fe2000f8e00ff */
[----:B------:R-:W-:Y:S01]  /*4370*/  UPRMT UR8, UR37, 0x654, UR17 ;  /* 0x0000065425087896 */ /* 0x000fe20008000011 */
[----:B------:R-:W-:Y:S03]  /*4380*/  @!P4 R2UR UR15, R21 ;  /* 0x00000000150fc2ca */ /* 0x000fe600000e0000 */
[----:B------:R-:W-:Y:S01]  /*4390*/  @!P4 R2UR UR14, R20 ;  /* 0x00000000140ec2ca */ /* 0x000fe200000e0000 */
[----:B------:R-:W-:Y:S11]  /*43a0*/  @!P4 IMAD.MOV.U32 R20, RZ, RZ, 0x2000 ;  /* 0x00002000ff14c424 */ /* 0x000ff600078e00ff */
[----:B------:R-:W-:Y:S01]  /*43b0*/  @!UPT UIADD3 URZ, UPT, UPT, URZ, URZ, URZ ;  /* 0x000000fffffff290 */ /* 0x000fe2000fffe0ff */
[----:B------:R1:W-:Y:S01]  /*43c0*/  @!UP1 UTMALDG.3D [UR16], [UR14], desc[UR10] ;  /* 0x00000a100e0095b4 */ /* 0x0003e20008011000 */
[----:B------:R1:W-:Y:S02]  /*43d0*/  @!P4 SYNCS.ARRIVE.TRANS64.RED.A0TR RZ, [UR7+0x50], R20 ;  /* 0x00005014ffffc9a7 */ /* 0x0003e40008300407 */
[----:B-1----:R-:W-:Y:S01]  /*43e0*/  @!P1 ISETP.NE.AND P2, PT, R3, 0x1, PT ;  /* 0x000000010300980c */ /* 0x002fe20003f45270 */
[C---:B--2---:R-:W-:Y:S01]  /*43f0*/  @!P1 IMAD.HI.U32 R14, R13.reuse, R14, RZ ;  /* 0x0000000e0d0e9227 */ /* 0x044fe200078e00ff */
[----:B---3--:R-:W-:Y:S03]  /*4400*/  @!P1 ISETP.NE.AND P0, PT, R10, 0x1, PT ;  /* 0x000000010a00980c */ /* 0x008fe60003f05270 */
[C---:B------:R-:W-:Y:S01]  /*4410*/  @!P1 IMAD.HI.U32 R11, R8.reuse, R11, RZ ;  /* 0x0000000b080b9227 */ /* 0x040fe200078e00ff */
[----:B------:R-:W-:Y:S04]  /*4420*/  @!P1 SHF.R.U32.HI R14, RZ, R15, R14 ;  /* 0x0000000fff0e9219 */ /* 0x000fe8000001160e */
[----:B-----5:R-:W-:Y:S01]  /*4430*/  @!P1 SHF.R.U32.HI R9, RZ, R0, R11 ;  /* 0x00000000ff099219 */ /* 0x020fe2000001160b */
[----:B------:R-:W-:Y:S01]  /*4440*/  SYNCS.ARRIVE.TRANS64.RED.A1T0 RZ, [UR8], RZ ;  /* 0x000000ffffff79a7 */ /* 0x000fe20008100408 */
[----:B------:R-:W-:Y:S02]  /*4450*/  @!P1 SEL R14, R13, R14, !P2 ;  /* 0x0000000e0d0e9207 */ /* 0x000fe40005000000 */
[----:B------:R-:W-:Y:S01]  /*4460*/  @!P1 SEL R9, R8, R9, !P0 ;  /* 0x0000000908099207 */ /* 0x000fe20004000000 */
[----:B------:R-:W1:Y:S04]  /*4470*/  SYNCS.PHASECHK.TRANS64.TRYWAIT P5, [UR7+0x78], R12 ;  /* 0x0000780cff0075a7 */ /* 0x000e6800080a1107 */
[----:B------:R-:W-:Y:S02]  /*4480*/  @!P1 IMAD.IADD R0, R9, 0x1, -R14 ;  /* 0x0000000109009824 */ /* 0x000fe400078e0a0e */
[----:B------:R-:W-:Y:S02]  /*4490*/  @!P1 IMAD.IADD R9, R14, 0x1, -R9 ;  /* 0x000000010e099824 */ /* 0x000fe400078e0a09 */
[----:B------:R-:W-:Y:S02]  /*44a0*/  @!P1 IMAD R13, R0, R3, R13 ;  /* 0x00000003000d9224 */ /* 0x000fe400078e020d */
[----:B------:R-:W-:Y:S01]  /*44b0*/  @!P1 IMAD R8, R9, R10, R8 ;  /* 0x0000000a09089224 */ /* 0x000fe200078e0208 */
[----:B-1----:R-:W-:Y:S06]  /*44c0*/  @!P5 BRA `(.L_x_75) ;  /* 0x0000007000a0d947 */ /* 0x002fec0003800000 */
.L_x_155:
[----:B-1----:R-:W-:Y:S01]  /*44d0*/  @!P4 IADD3 R3, P0, PT, R32, 0x580, RZ ;  /* 0x000005802003c810 */ /* 0x002fe20007f1e0ff */
[----:B------:R-:W-:Y:S01]  /*44e0*/  VOTEU.ALL UP1, P4 ;  /* 0x0000000000ff7886 */ /* 0x000fe20002020000 */
[----:B------:R-:W-:Y:S01]  /*44f0*/  UMOV UR18, 0x0 ;  /* 0x0000000000127882 */ /* 0x000fe20000000000 */
[----:B------:R-:W-:Y:S01]  /*4500*/  UMOV UR19, 0x10000000 ;  /* 0x1000000000137882 */ /* 0x000fe20000000000 */
[----:B------:R-:W-:Y:S01]  /*4510*/  @!P4 R2UR UR9, R3 ;  /* 0x000000000309c2ca */ /* 0x000fe200000e0000 */
[----:B------:R-:W-:Y:S01]  /*4520*/  @!P4 IMAD.X R0, RZ, RZ, R33, P0 ;  /* 0x000000ffff00c224 */ /* 0x000fe200000e0621 */
[----:B------:R-:W-:Y:S01]  /*4530*/  @!UP1 UIADD3 UR10, UPT, UPT, UR34, 0xc0, URZ ;  /* 0x000000c0220a9890 */ /* 0x000fe2000fffe0ff */
[----:B------:R-:W-:Y:S01]  /*4540*/  ISETP.NE.AND P0, PT, R30, 0x2, PT ;  /* 0x000000021e00780c */ /* 0x000fe20003f05270 */
[----:B------:R-:W-:Y:S01]  /*4550*/  UMOV UR11, UR35 ;  /* 0x00000023000b7c82 */ /* 0x000fe20008000000 */
[----:B------:R-:W-:Y:S01]  /*4560*/  UMOV UR12, UR36 ;  /* 0x00000024000c7c82 */ /* 0x000fe20008000000 */
[----:B------:R-:W-:Y:S01]  /*4570*/  @!P4 R2UR UR8, R0 ;  /* 0x000000000008c2ca */ /* 0x000fe200000e0000 */
[----:B------:R-:W-:Y:S01]  /*4580*/  IMAD.IADD R20, R8, 0x1, R150 ;  /* 0x0000000108147824 */ /* 0x000fe200078e0296 */
[----:B------:R-:W-:Y:S01]  /*4590*/  @P3 R2UR UR36, R28 ;  /* 0x000000001c2432ca */ /* 0x000fe200000e0000 */
[----:B------:R-:W-:Y:S01]  /*45a0*/  IMAD.IADD R21, R13, 0x1, R152 ;  /* 0x000000010d157824 */ /* 0x000fe200078e0298 */
[----:B------:R-:W-:Y:S02]  /*45b0*/  SEL R0, RZ, 0x1, P0 ;  /* 0x00000001ff007807 */ /* 0x000fe40000000000 */
[----:B------:R-:W-:Y:S01]  /*45c0*/  LOP3.LUT R31, R31, 0x1, RZ, 0x3c, !PT ;  /* 0x000000011f1f7812 */ /* 0x000fe200078e3cff */
[----:B------:R-:W-:Y:S01]  /*45d0*/  IMAD.U32 R10, RZ, RZ, UR9 ;  /* 0x00000009ff0a7e24 */ /* 0x000fe2000f8e00ff */
[----:B------:R-:W-:Y:S01]  /*45e0*/  @!UP1 UIADD3 UR9, UPT, UPT, UR7, 0x58, URZ ;  /* 0x0000005807099890 */ /* 0x000fe2000fffe0ff */
[----:B------:R-:W-:Y:S02]  /*45f0*/  LOP3.LUT R29, R29, R0, RZ, 0x3c, !PT ;  /* 0x000000001d1d7212 */ /* 0x000fe400078e3cff */
[----:B------:R-:W-:Y:S02]  /*4600*/  SEL R30, R30, RZ, P0 ;  /* 0x000000ff1e1e7207 */ /* 0x000fe40000000000 */
[----:B------:R-:W-:Y:S01]  /*4610*/  IMAD.U32 R11, RZ, RZ, UR8 ;  /* 0x00000008ff0b7e24 */ /* 0x000fe2000f8e00ff */
[----:B------:R-:W-:Y:S01]  /*4620*/  @!P4 R2UR UR14, R10 ;  /* 0x000000000a0ec2ca */ /* 0x000fe200000e0000 */
[----:B------:R-:W-:Y:S01]  /*4630*/  @!UP1 UIADD3 UR8, UPT, UPT, UR7, 0x6200, URZ ;  /* 0x0000620007089890 */ /* 0x000fe2000fffe0ff */
[----:B------:R-:W-:Y:S02]  /*4640*/  VOTEU.ALL UP1, P4 ;  /* 0x0000000000ff7886 */ /* 0x000fe40002020000 */
[----:B------:R-:W-:Y:S11]  /*4650*/  @!P4 R2UR UR15, R11 ;  /* 0x000000000b0fc2ca */ /* 0x000ff600000e0000 */
[----:B------:R-:W-:Y:S02]  /*4660*/  @!UPT UIADD3 URZ, UPT, UPT, URZ, URZ, URZ ;  /* 0x000000fffffff290 */ /* 0x000fe4000fffe0ff */
[----:B------:R2:W-:Y:S01]  /*4670*/  @!UP1 UTMALDG.3D [UR8], [UR14], desc[UR18] ;  /* 0x000012080e0095b4 */ /* 0x0005e20008011000 */
[----:B------:R2:W-:Y:S01]  /*4680*/  @!P4 SYNCS.ARRIVE.TRANS64.RED.A0TR RZ, [UR7+0x58], R23 ;  /* 0x00005817ffffc9a7 */ /* 0x0005e20008300407 */
[----:B------:R-:W-:Y:S01]  /*4690*/  UPLOP3.LUT UP1, UPT, UPT, UPT, UPT, 0x80, 0x8 ;  /* 0x000000000008789c */ /* 0x000fe20003f2f070 */
[----:B------:R-:W-:Y:S01]  /*46a0*/  SYNCS.ARRIVE.TRANS64.RED.A1T0 RZ, [UR13], RZ ;  /* 0x000000ffffff79a7 */ /* 0x000fe2000810040d */
[----:B------:R-:W-:Y:S09]  /*46b0*/  @P3 BRA `(.L_x_76) ;  /* 0xfffffff000943947 */ /* 0x000ff2000383ffff */
[----:B------:R-:W-:-:S04]  /*46c0*/  SHF.L.U32 R3, R31, 0x1f, RZ ;  /* 0x0000001f1f037819 */ /* 0x000fc800000006ff */
[----:B------:R-:W1:Y:S02]  /*46d0*/  SYNCS.PHASECHK.TRANS64.TRYWAIT P0, [UR7+0x60], R3 ;  /* 0x00006003ff0075a7 */ /* 0x000e640008001107 */
[----:B-1----:R-:W-:Y:S05]  /*46e0*/  @!P0 BRA `(.L_x_77) ;  /* 0x0000007000308947 */ /* 0x002fea0003800000 */
.L_x_157:
[----:B------:R-:W3:Y:S02]  /*46f0*/  SYNCS.PHASECHK.TRANS64.TRYWAIT P0, [UR7+0x68], R3 ;  /* 0x00006803ff0075a7 */ /* 0x000ee40008001107 */
[----:B---3--:R-:W-:Y:S05]  /*4700*/  @!P0 BRA `(.L_x_78) ;  /* 0x0000007000408947 */ /* 0x008fea0003800000 */
.L_x_159:
[----:B------:R-:W3:Y:S02]  /*4710*/  SYNCS.PHASECHK.TRANS64.TRYWAIT P0, [UR7+0x70], R3 ;  /* 0x00007003ff0075a7 */ /* 0x000ee40008001107 */
[----:B---3--:R-:W-:Y:S05]  /*4720*/  @!P0 BRA `(.L_x_79) ;  /* 0x0000007000508947 */ /* 0x008fea0003800000 */
.L_x_161:
[----:B-1----:R-:W-:-:S07]  /*4730*/  MOV R0, UR7 ;  /* 0x0000000700007c02 */ /* 0x002fce0008000f00 */
.L_x_80:
[----:B-1----:R-:W-:-:S04]  /*4740*/  SHF.L.U32 R3, R31, 0x1f, RZ ;  /* 0x0000001f1f037819 */ /* 0x002fc800000006ff */
[----:B------:R1:W3:Y:S03]  /*4750*/  SYNCS.PHASECHK.TRANS64.TRYWAIT P0, [R0+URZ+0x78], R3 ;  /* 0x00007803000075a7 */ /* 0x0002e600080011ff */
[----:B---3--:R-:W-:Y:S05]  /*4760*/  @!P0 NANOSLEEP.SYNCS 0x989680 ;  /* 0x009896800000895d */ /* 0x008fea0003900000 */
[----:B------:R-:W3:Y:S02]  /*4770*/  @!P0 SYNCS.PHASECHK.TRANS64 P0, [R0+URZ+0x78], R3 ;  /* 0x00007803000085a7 */ /* 0x000ee400080010ff */
[----:B--23--:R-:W-:Y:S05]  /*4780*/  @P0 EXIT ;  /* 0x000000000000094d */ /* 0x00cfea0003800000 */
[----:B------:R-:W-:Y:S05]  /*4790*/  BRA `(.L_x_80) ;  /* 0xfffffffc00e87947 */ /* 0x000fea000383ffff */
.L_x_65:
[----:B------:R-:W-:-:S06]  /*47a0*/  UISETP.GE.AND UP1, UPT, UR8, 0x4, UPT ;  /* 0x000000040800788c */ /* 0x000fcc000bf26270 */
[----:B------:R-:W-:-:S13]  /*47b0*/  PLOP3.LUT P0, PT, PT, PT, UP1, 0x80, 0x8 ;  /* 0x000000000008781c */ /* 0x000fda0003f0f018 */
[----:B------:R-:W-:Y:S05]  /*47c0*/  @!P0 EXIT ;  /* 0x000000000000894d */ /* 0x000fea0003800000 */
[----:B------:R-:W-:Y:S01]  /*47d0*/  BAR.SYNC.DEFER_BLOCKING 0x6, 0xa0 ;  /* 0x0182800000007b1d */ /* 0x000fe20000010000 */
[C---:B------:R-:W-:Y:S01]  /*47e0*/  IMAD.U32 R79, R167.reuse, 0x10000, RZ ;  /* 0x00010000a74f7824 */ /* 0x040fe200078e00ff */
[C---:B------:R-:W-:Y:S01]  /*47f0*/  R2P PR, R167.reuse, 0x6 ;  /* 0x00000006a7007804 */ /* 0x040fe20000000000 */
[----:B------:R-:W-:Y:S01]  /*4800*/  IMAD.SHL.U32 R2, R167, 0x40, RZ ;  /* 0x00000040a7027824 */ /* 0x000fe200078e00ff */
[----:B------:R-:W-:Y:S01]  /*4810*/  CS2R R160, SRZ ;  /* 0x0000000000a07805 */ /* 0x000fe2000001ff00 */
[----:B------:R-:W-:Y:S01]  /*4820*/  IMAD.MOV.U32 R164, RZ, RZ, 0x20 ;  /* 0x00000020ffa47424 */ /* 0x000fe200078e00ff */
[----:B------:R-:W-:Y:S02]  /*4830*/  UMOV UR49, 0x400 ;  /* 0x0000040000317882 */ /* 0x000fe40000000000 */
[----:B------:R-:W1:Y:S01]  /*4840*/  LDC R157, c[0x0][0x370] ;  /* 0x0000dc00ff9d7b82 */ /* 0x000e620000000800 */
[----:B------:R-:W-:Y:S01]  /*4850*/  ULEA UR49, UR37, UR49, 0x18 ;  /* 0x0000003125317291 */ /* 0x000fe2000f8ec0ff */
[----:B------:R-:W-:Y:S01]  /*4860*/  LOP3.LUT R79, R79, 0x600000, RZ, 0xc0, !PT ;  /* 0x006000004f4f7812 */ /* 0x000fe200078ec0ff */
[----:B------:R-:W-:Y:S01]  /*4870*/  IMAD.SHL.U32 R153, R167, 0x8, RZ ;  /* 0x00000008a7997824 */ /* 0x000fe200078e00ff */
[----:B------:R-:W-:Y:S01]  /*4880*/  LOP3.LUT R4, R2, 0x180, RZ, 0xc0, !PT ;  /* 0x0000018002047812 */ /* 0x000fe200078ec0ff */
[----:B------:R-:W-:Y:S01]  /*4890*/  IMAD.MOV.U32 R165, RZ, RZ, 0x10 ;  /* 0x00000010ffa57424 */ /* 0x000fe200078e00ff */
[----:B------:R-:W-:Y:S01]  /*48a0*/  SEL R164, R164, 0xffffffe0, !P2 ;  /* 0xffffffe0a4a47807 */ /* 0x000fe20005000000 */
[----:B------:R-:W-:Y:S01]  /*48b0*/  UIADD3 UR4, UPT, UPT, UR49, 0x8200, URZ ;  /* 0x0000820031047890 */ /* 0x000fe2000fffe0ff */
[----:B------:R-:W2:Y:S01]  /*48c0*/  LDC R74, c[0x0][0xb0c] ;  /* 0x0002c300ff4a7b82 */ /* 0x000ea20000000800 */
[----:B------:R-:W-:Y:S01]  /*48d0*/  LOP3.LUT R153, R4, 0x30, R153, 0xf8, !PT ;  /* 0x0000003004997812 */ /* 0x000fe200078ef899 */
[----:B------:R-:W-:Y:S01]  /*48e0*/  IMAD.MOV.U32 R76, RZ, RZ, RZ ;  /* 0x000000ffff4c7224 */ /* 0x000fe200078e00ff */
[----:B------:R-:W-:Y:S01]  /*48f0*/  SEL R165, R165, 0xfffffff0, !P1 ;  /* 0xfffffff0a5a57807 */ /* 0x000fe20004800000 */
[----:B------:R-:W-:Y:S01]  /*4900*/  IMAD.MOV.U32 R162, RZ, RZ, RZ ;  /* 0x000000ffffa27224 */ /* 0x000fe200078e00ff */
[----:B------:R-:W-:Y:S01]  /*4910*/  LOP3.LUT R153, R153, 0x1e40, R2, 0xf8, !PT ;  /* 0x00001e4099997812 */ /* 0x000fe200078ef802 */
[----:B------:R-:W-:Y:S01]  /*4920*/  IMAD.MOV.U32 R169, RZ, RZ, RZ ;  /* 0x000000ffffa97224 */ /* 0x000fe200078e00ff */
[----:B------:R-:W-:Y:S01]  /*4930*/  LOP3.LUT R167, R167, 0x60, RZ, 0xc0, !PT ;  /* 0x00000060a7a77812 */ /* 0x000fe200078ec0ff */
[----:B------:R-:W4:Y:S01]  /*4940*/  LDC R155, c[0x0][0xb20] ;  /* 0x0002c800ff9b7b82 */ /* 0x000f220000000800 */
[----:B------:R-:W3:Y:S01]  /*4950*/  LDS R0, [UR49+0x120] ;  /* 0x00012031ff007984 */ /* 0x000ee20008000800 */
[----:B------:R-:W-:Y:S01]  /*4960*/  IMAD.MOV.U32 R159, RZ, RZ, RZ ;  /* 0x000000ffff9f7224 */ /* 0x000fe200078e00ff */
[----:B------:R-:W1:Y:S01]  /*4970*/  LDCU.64 UR52, c[0x0][0x348] ;  /* 0x00006900ff3477ac */ /* 0x000e620008000a00 */
[----:B------:R-:W-:Y:S01]  /*4980*/  IMAD.U32 R166, RZ, RZ, UR4 ;  /* 0x00000004ffa67e24 */ /* 0x000fe2000f8e00ff */
[----:B------:R-:W1:Y:S03]  /*4990*/  LDCU.64 UR38, c[0x0][0x888] ;  /* 0x00011100ff2677ac */ /* 0x000e660008000a00 */
[----:B------:R-:W1:Y:S01]  /*49a0*/  LDC R73, c[0x0][0xb30] ;  /* 0x0002cc00ff497b82 */ /* 0x000e620000000800 */
[----:B------:R-:W1:Y:S01]  /*49b0*/  LDCU.64 UR44, c[0x0][0x890] ;  /* 0x00011200ff2c77ac */ /* 0x000e620008000a00 */
[----:B------:R-:W-:-:S06]  /*49c0*/  UIADD3 UR48, UPT, UPT, UR49, 0x200, URZ ;  /* 0x0000020031307890 */ /* 0x000fcc000fffe0ff */
[----:B------:R-:W1:Y:S08]  /*49d0*/  LDC.64 R148, c[0x0][0xb10] ;  /* 0x0002c400ff947b82 */ /* 0x000e700000000a00 */
[----:B------:R-:W1:Y:S08]  /*49e0*/  LDC.64 R70, c[0x0][0xb18] ;  /* 0x0002c600ff467b82 */ /* 0x000e700000000a00 */
[----:B------:R-:W1:Y:S08]  /*49f0*/  LDC.64 R68, c[0x0][0xb28] ;  /* 0x0002ca00ff447b82 */ /* 0x000e700000000a00 */
[----:B------:R-:W1:Y:S01]  /*4a00*/  LDC.64 R146, c[0x0][0x8b0] ;  /* 0x00022c00ff927b82 */ /* 0x000e620000000a00 */
[----:B---3--:R-:W-:Y:S01]  /*4a10*/  IMAD.IADD R79, R0, 0x1, R79 ;  /* 0x00000001004f7824 */ /* 0x008fe200078e024f */
[----:B------:R-:W-:-:S04]  /*4a20*/  SHF.R.S32.HI R0, RZ, 0x4, R164 ;  /* 0x00000004ff007819 */ /* 0x000fc800000114a4 */
[----:B------:R-:W-:Y:S02]  /*4a30*/  LEA.HI.SX32 R163, R165, R0, 0x1c ;  /* 0x00000000a5a37211 */ /* 0x000fe400078fe2ff */
[----:B------:R-:W3:Y:S08]  /*4a40*/  LDC.64 R144, c[0x0][0x8a8] ;  /* 0x00022a00ff907b82 */ /* 0x000ef00000000a00 */
[----:B--2-4-:R-:W1:Y:S02]  /*4a50*/  LDC R156, c[0x0][0x374] ;  /* 0x0000dd00ff9c7b82 */ /* 0x014e640000000800 */
.L_x_122:
[----:B------:R-:W-:Y:S02]  /*4a60*/  LEA R0, R169, UR49, 0x3 ;  /* 0x00000031a9007c11 */ /* 0x000fe4000f8e18ff */
[----:B------:R-:W-:Y:S02]  /*4a70*/  SHF.L.U32 R3, R161, 0x1f, RZ ;  /* 0x0000001fa1037819 */ /* 0x000fe400000006ff */
[----:B-1----:R-:W-:Y:S02]  /*4a80*/  LEA R16, R169, UR49, 0x4 ;  /* 0x00000031a9107c11 */ /* 0x002fe4000f8e20ff */
[----:B------:R-:W2:Y:S02]  /*4a90*/  SYNCS.PHASECHK.TRANS64.TRYWAIT P0, [R0+URZ+0x90], R3 ;  /* 0x00009003000075a7 */ /* 0x000ea400080011ff */
[----:B--2---:R-:W-:Y:S05]  /*4aa0*/  @!P0 BRA `(.L_x_81) ;  /* 0x0000006c00888947 */ /* 0x004fea0003800000 */
.L_x_162:
[----:B------:R-:W4:Y:S01]  /*4ab0*/  LDC.64 R12, c[0x0][0xb10] ;  /* 0x0002c400ff0c7b82 */ /* 0x000f220000000a00 */
[----:B------:R-:W3:Y:S01]  /*4ac0*/  LDS.128 R16, [R16+0x100] ;  /* 0x0001000010107984 */ /* 0x000ee20000000c00 */
[----:B-1----:R-:W-:Y:S01]  /*4ad0*/  ISETP.NE.AND P1, PT, R73, 0x1, PT ;  /* 0x000000014900780c */ /* 0x002fe20003f25270 */
[----:B--2---:R-:W-:Y:S01]  /*4ae0*/  VIADD R0, R0, 0xa0 ;  /* 0x000000a000007836 */ /* 0x004fe20000000000 */
[----:B------:R-:W-:Y:S04]  /*4af0*/  ISETP.GE.AND P0, PT, R72, 0x1, PT ;  /* 0x000000014800780c */ /* 0x000fe80003f06270 */
[----:B------:R-:W1:Y:S01]  /*4b00*/  LDC.64 R10, c[0x0][0xb18] ;  /* 0x0002c600ff0a7b82 */ /* 0x000e620000000a00 */
[----:B------:R-:W-:Y:S01]  /*4b10*/  PRMT R0, RZ, 0x654, R0 ;  /* 0x00000654ff007816 */ /* 0x000fe20000000000 */
[----:B------:R-:W-:Y:S01]  /*4b20*/  @!PT LDS RZ, [RZ] ;  /* 0x00000000fffff984 */ /* 0x000fe20000000800 */
[----:B------:R-:W-:Y:S01]  /*4b30*/  @!PT LDS RZ, [RZ] ;  /* 0x00000000fffff984 */ /* 0x000fe20000000800 */
[----:B------:R-:W-:Y:S01]  /*4b40*/  @!PT LDS RZ, [RZ] ;  /* 0x00000000fffff984 */ /* 0x000fe20000000800 */
[----:B------:R-:W-:Y:S01]  /*4b50*/  @!PT LDS RZ, [RZ] ;  /* 0x00000000fffff984 */ /* 0x000fe20000000800 */
[----:B------:R2:W-:Y:S06]  /*4b60*/  MEMBAR.ALL.CTA ;  /* 0x0000000000007992 */ /* 0x0005ec0000008000 */
[----:B--2---:R-:W2:Y:S01]  /*4b70*/  FENCE.VIEW.ASYNC.S ;  /* 0x00000000000073c6 */ /* 0x004ea20000000000 */
[----:B------:R-:W1:Y:S08]  /*4b80*/  @!P1 LDC R14, c[0x0][0xb20] ;  /* 0x0002c800ff0e9b82 */ /* 0x000e700000000800 */
[----:B------:R-:W1:Y:S01]  /*4b90*/  @!P1 LDC R9, c[0x0][0xb0c] ;  /* 0x0002c300ff099b82 */ /* 0x000e620000000800 */
[----:B--2---:R2:W-:Y:S01]  /*4ba0*/  SYNCS.ARRIVE.TRANS64.RED.A1T0 RZ, [R0+URZ], RZ ;  /* 0x000000ff00ff79a7 */ /* 0x0045e200081004ff */
[----:B---3--:R-:W-:Y:S04]  /*4bb0*/  LOP3.LUT P4, RZ, R18, 0x1, RZ, 0xc0, !PT ;  /* 0x0000000112ff7812 */ /* 0x008fe8000788c0ff */
[----:B------:R-:W-:Y:S09]  /*4bc0*/  P2R R168, PR, RZ, 0x10 ;  /* 0x00000010ffa87803 */ /* 0x000ff20000000000 */
[----:B------:R-:W-:Y:S02]  /*4bd0*/  @P4 MOV R77, R16 ;  /* 0x00000010004d4202 */ /* 0x000fe40000000f00 */
[----:B------:R-:W-:Y:S01]  /*4be0*/  @P4 LOP3.LUT R75, R17, 0xffff, RZ, 0xc0, !PT ;  /* 0x0000ffff114b4812 */ /* 0x000fe200078ec0ff */
[----:B--2-4-:R-:W-:Y:S06]  /*4bf0*/  @!P0 BRA `(.L_x_82) ;  /* 0x0000000000a48947 */ /* 0x014fec0003800000 */
[----:B------:R-:W-:Y:S01]  /*4c00*/  IMAD.HI.U32 R24, R156, R71, RZ ;  /* 0x000000479c187227 */ /* 0x000fe200078e00ff */
[----:B------:R-:W-:Y:S02]  /*4c10*/  ISETP.NE.AND P0, PT, R70, 0x1, PT ;  /* 0x000000014600780c */ /* 0x000fe40003f05270 */
[----:B------:R-:W-:Y:S01]  /*4c20*/  ISETP.NE.AND P2, PT, R72, 0x1, PT ;  /* 0x000000014800780c */ /* 0x000fe20003f45270 */
[-C--:B------:R-:W-:Y:S01]  /*4c30*/  IMAD.HI.U32 R22, R157, R148.reuse, RZ ;  /* 0x000000949d167227 */ /* 0x080fe200078e00ff */
[----:B------:R-:W-:Y:S02]  /*4c40*/  SHF.R.U32.HI R23, RZ, R155, R24 ;  /* 0x0000009bff177219 */ /* 0x000fe40000011618 */
[----:B------:R-:W-:Y:S01]  /*4c50*/  ISETP.NE.AND P3, PT, R74, 0x1, PT ;  /* 0x000000014a00780c */ /* 0x000fe20003f65270 */
[----:B------:R-:W-:Y:S01]  /*4c60*/  IMAD.HI.U32 R28, R75, R71, RZ ;  /* 0x000000474b1c7227 */ /* 0x000fe200078e00ff */
[----:B------:R-:W-:Y:S02]  /*4c70*/  SHF.R.U32.HI R22, RZ, R149, R22 ;  /* 0x00000095ff167219 */ /* 0x000fe40000011616 */
[----:B------:R-:W-:Y:S01]  /*4c80*/  SEL R3, R156, R23, !P0 ;  /* 0x000000179c037207 */ /* 0x000fe20004000000 */
[----:B------:R-:W-:Y:S01]  /*4c90*/  IMAD.HI.U32 R26, R77, R148, RZ ;  /* 0x000000944d1a7227 */ /* 0x000fe200078e00ff */
[----:B------:R-:W-:Y:S03]  /*4ca0*/  SEL R7, R157, R22, !P3 ;  /* 0x000000169d077207 */ /* 0x000fe60005800000 */
[-C--:B------:R-:W-:Y:S01]  /*4cb0*/  IMAD.HI.U32 R22, R3, R68.reuse, RZ ;  /* 0x0000004403167227 */ /* 0x080fe200078e00ff */
[----:B------:R-:W-:Y:S03]  /*4cc0*/  SHF.R.U32.HI R26, RZ, R149, R26 ;  /* 0x00000095ff1a7219 */ /* 0x000fe6000001161a */
[----:B------:R-:W-:Y:S01]  /*4cd0*/  IMAD.HI.U32 R24, R7, R68, RZ ;  /* 0x0000004407187227 */ /* 0x000fe200078e00ff */
[----:B------:R-:W-:Y:S02]  /*4ce0*/  @P2 SHF.R.U32.HI R3, RZ, R69, R22 ;  /* 0x00000045ff032219 */ /* 0x000fe40000011616 */
[----:B------:R-:W-:Y:S02]  /*4cf0*/  SHF.R.U32.HI R22, RZ, R155, R28 ;  /* 0x0000009bff167219 */ /* 0x000fe4000001161c */
[----:B------:R-:W-:Y:S01]  /*4d00*/  @P2 SHF.R.U32.HI R7, RZ, R69, R24 ;  /* 0x00000045ff072219 */ /* 0x000fe20000011618 */
[C---:B------:R-:W-:Y:S01]  /*4d10*/  IMAD R2, R72.reuse, R3, RZ ;  /* 0x0000000348027224 */ /* 0x040fe200078e02ff */
[----:B------:R-:W-:Y:S02]  /*4d20*/  SEL R5, R75, R22, !P0 ;  /* 0x000000164b057207 */ /* 0x000fe40004000000 */
[----:B------:R-:W-:Y:S01]  /*4d30*/  SEL R3, R77, R26, !P3 ;  /* 0x0000001a4d037207 */ /* 0x000fe20005800000 */
[----:B------:R-:W-:Y:S01]  /*4d40*/  IMAD R4, R72, R7, RZ ;  /* 0x0000000748047224 */ /* 0x000fe200078e02ff */
[C---:B------:R-:W-:Y:S01]  /*4d50*/  ISETP.GE.AND P0, PT, R5.reuse, R2, PT ;  /* 0x000000020500720c */ /* 0x040fe20003f06270 */
[----:B------:R-:W-:Y:S03]  /*4d60*/  IMAD.HI.U32 R6, R5, R68, RZ ;  /* 0x0000004405067227 */ /* 0x000fe600078e00ff */
[----:B------:R-:W-:Y:S01]  /*4d70*/  ISETP.GE.OR P0, PT, R3, R4, P0 ;  /* 0x000000040300720c */ /* 0x000fe20000706670 */
[----:B------:R-:W-:Y:S01]  /*4d80*/  IMAD.MOV R4, RZ, RZ, -R3 ;  /* 0x000000ffff047224 */ /* 0x000fe200078e0a03 */
[-C--:B------:R-:W-:Y:S03]  /*4d90*/  SHF.R.U32.HI R6, RZ, R69.reuse, R6 ;  /* 0x00000045ff067219 */ /* 0x080fe60000011606 */
[----:B------:R-:W-:Y:S01]  /*4da0*/  IMAD R77, R74, R4, R77 ;  /* 0x000000044a4d7224 */ /* 0x000fe200078e024d */
[----:B------:R-:W-:Y:S05]  /*4db0*/  SEL R15, R5, R6, !P2 ;  /* 0x00000006050f7207 */ /* 0x000fea0005000000 */
[----:B------:R-:W-:Y:S02]  /*4dc0*/  IMAD.MOV R6, RZ, RZ, -R15 ;  /* 0x000000ffff067224 */ /* 0x000fe400078e0a0f */
[C---:B------:R-:W-:Y:S04]  /*4dd0*/  @!P0 IMAD.HI.U32 R2, R3.reuse, R68, RZ ;  /* 0x0000004403028227 */ /* 0x040fe800078e00ff */
[----:B------:R-:W-:Y:S01]  /*4de0*/  IMAD R6, R72, R6, R5 ;  /* 0x0000000648067224 */ /* 0x000fe200078e0205 */
[----:B------:R-:W-:Y:S04]  /*4df0*/  @!P0 SHF.R.U32.HI R2, RZ, R69, R2 ;  /* 0x00000045ff028219 */ /* 0x000fe80000011602 */
[----:B------:R-:W-:Y:S02]  /*4e00*/  @!P0 SEL R0, R3, R2, !P2 ;  /* 0x0000000203008207 */ /* 0x000fe40005000000 */
[----:B------:R-:W-:Y:S02]  /*4e10*/  IADD3 R2, PT, PT, -R5, RZ, RZ ;  /* 0x000000ff05027210 */ /* 0x000fe40007ffe1ff */
[----:B------:R-:W-:Y:S01]  /*4e20*/  @!P0 IADD3 R8, PT, PT, R15, -R0, RZ ;  /* 0x800000000f088210 */ /* 0x000fe20007ffe0ff */
[----:B------:R-:W-:Y:S02]  /*4e30*/  @!P0 IMAD R0, R7, R6, R0 ;  /* 0x0000000607008224 */ /* 0x000fe400078e0200 */
[----:B------:R-:W-:Y:S02]  /*4e40*/  IMAD R75, R70, R2, R75 ;  /* 0x00000002464b7224 */ /* 0x000fe400078e024b */
[----:B------:R-:W-:Y:S02]  /*4e50*/  @!P0 IMAD R5, R8, R72, R3 ;  /* 0x0000004808058224 */ /* 0x000fe400078e0203 */
[----:B------:R-:W-:Y:S04]  /*4e60*/  @!P0 IMAD.MOV.U32 R3, RZ, RZ, R0 ;  /* 0x000000ffff038224 */ /* 0x000fe800078e0000 */
[----:B------:R-:W-:Y:S02]  /*4e70*/  IMAD R77, R3, R74, R77 ;  /* 0x0000004a034d7224 */ /* 0x000fe400078e024d */
[----:B------:R-:W-:Y:S07]  /*4e80*/  IMAD R75, R5, R70, R75 ;  /* 0x00000046054b7224 */ /* 0x000fee00078e024b */
.L_x_82:
[----:B-1----:R-:W-:Y:S01]  /*4e90*/  @!P1 ISETP.NE.AND P0, PT, R10, 0x1, PT ;  /* 0x000000010a00980c */ /* 0x002fe20003f05270 */
[----:B------:R-:W-:Y:S01]  /*4ea0*/  @!P1 IMAD.HI.U32 R0, R77, R12, RZ ;  /* 0x0000000c4d009227 */ /* 0x000fe200078e00ff */
[----:B------:R-:W-:Y:S01]  /*4eb0*/  @!P1 ISETP.NE.AND P2, PT, R9, 0x1, PT ;  /* 0x000000010900980c */ /* 0x000fe20003f45270 */
[----:B------:R-:W-:Y:S01]  /*4ec0*/  ULOP3.LUT UP0, URZ, UR48, 0x1b0, URZ, 0xc0, !UPT ;  /* 0x000001b030ff7892 */ /* 0x000fe2000f80c0ff */
[----:B------:R-:W-:Y:S01]  /*4ed0*/  R2UR UR42, R21 ;  /* 0x00000000152a72ca */ /* 0x000fe200000e0000 */
[----:B------:R-:W-:Y:S01]  /*4ee0*/  @!P1 IMAD.HI.U32 R3, R75, R11, RZ ;  /* 0x0000000b4b039227 */ /* 0x000fe200078e00ff */
[----:B------:R-:W-:Y:S02]  /*4ef0*/  @!P1 SHF.R.U32.HI R0, RZ, R13, R0 ;  /* 0x0000000dff009219 */ /* 0x000fe40000011600 */
[----:B------:R-:W-:Y:S01]  /*4f00*/  R2UR UR41, R20 ;  /* 0x00000000142972ca */ /* 0x000fe200000e0000 */
[----:B------:R-:W-:Y:S01]  /*4f10*/  VIADD R169, R169, 0x1 ;  /* 0x00000001a9a97836 */ /* 0x000fe20000000000 */
[----:B------:R-:W-:Y:S02]  /*4f20*/  @!P1 SHF.R.U32.HI R2, RZ, R14, R3 ;  /* 0x0000000eff029219 */ /* 0x000fe40000011603 */
[----:B------:R-:W-:Y:S02]  /*4f30*/  @!P1 SEL R3, R77, R0, !P2 ;  /* 0x000000004d039207 */ /* 0x000fe40005000000 */
[----:B------:R-:W-:Y:S02]  /*4f40*/  @!P1 SEL R2, R75, R2, !P0 ;  /* 0x000000024b029207 */ /* 0x000fe40004000000 */
[----:B------:R-:W-:Y:S01]  /*4f50*/  @P4 SHF.R.U32.HI R158, RZ, 0x10, R17 ;  /* 0x00000010ff9e4819 */ /* 0x000fe20000011611 */
[----:B------:R-:W-:Y:S02]  /*4f60*/  USHF.L.U32 UR42, UR42, 0x7, URZ ;  /* 0x000000072a2a7899 */ /* 0x000fe400080006ff */
[----:B------:R-:W-:Y:S02]  /*4f70*/  @!P1 IMAD.IADD R0, R2, 0x1, -R3 ;  /* 0x0000000102009824 */ /* 0x000fe400078e0a03 */
[----:B------:R-:W-:Y:S01]  /*4f80*/  @!P1 IMAD.IADD R2, R3, 0x1, -R2 ;  /* 0x0000000103029824 */ /* 0x000fe200078e0a02 */
[----:B------:R-:W-:Y:S01]  /*4f90*/  USHF.L.U32 UR41, UR41, 0x8, URZ ;  /* 0x0000000829297899 */ /* 0x000fe200080006ff */
[----:B------:R-:W-:Y:S02]  /*4fa0*/  @!P1 IMAD R77, R0, R9, R77 ;  /* 0x00000009004d9224 */ /* 0x000fe400078e024d */
[----:B------:R-:W-:Y:S01]  /*4fb0*/  @!P1 IMAD R75, R2, R10, R75 ;  /* 0x0000000a024b9224 */ /* 0x000fe200078e024b */
[----:B------:R-:W-:Y:S08]  /*4fc0*/  BRA.U !UP0, `(.L_x_83) ;  /* 0x0000000108407547 */ /* 0x000ff0000b800000 */
[----:B------:R-:W1:Y:S01]  /*4fd0*/  LDCU.64 UR8, c[0x4][0x88] ;  /* 0x01001100ff0877ac */ /* 0x000e620008000a00 */
[----:B------:R-:W-:Y:S01]  /*4fe0*/  MOV R3, 0x0 ;  /* 0x0000000000037802 */ /* 0x000fe20000000f00 */
[----:B------:R-:W-:Y:S02]  /*4ff0*/  HFMA2 R12, -RZ, RZ, 0, 5.9604644775390625e-08 ;  /* 0x00000001ff0c7431 */ /* 0x000fe400000001ff */
[----:B------:R-:W-:Y:S02]  /*5000*/  IMAD.MOV.U32 R8, RZ, RZ, 0x70 ;  /* 0x00000070ff087424 */ /* 0x000fe400078e00ff */
[----:B------:R-:W-:Y:S01]  /*5010*/  IMAD.MOV.U32 R13, RZ, RZ, RZ ;  /* 0x000000ffff0d7224 */ /* 0x000fe200078e00ff */
[----:B------:R-:W2:Y:S01]  /*5020*/  LDCU.64 UR6, c[0x4][0x90] ;  /* 0x01001200ff0677ac */ /* 0x000ea20008000a00 */
[----:B------:R-:W3:Y:S01]  /*5030*/  LDC.64 R2, c[0x4][R3] ;  /* 0x0100000003027b82 */ /* 0x000ee20000000a00 */
[----:B------:R-:W4:Y:S01]  /*5040*/  LDCU.64 UR4, c[0x4][0x8] ;  /* 0x01000100ff0477ac */ /* 0x000f220008000a00 */
[----:B-1----:R-:W-:Y:S01]  /*5050*/  MOV R5, UR9 ;  /* 0x0000000900057c02 */ /* 0x002fe20008000f00 */
[----:B------:R-:W-:Y:S01]  /*5060*/  IMAD.U32 R4, RZ, RZ, UR8 ;  /* 0x00000008ff047e24 */ /* 0x000fe2000f8e00ff */
[----:B--2---:R-:W-:Y:S01]  /*5070*/  MOV R7, UR7 ;  /* 0x0000000700077c02 */ /* 0x004fe20008000f00 */
[----:B------:R-:W-:Y:S01]  /*5080*/  IMAD.U32 R6, RZ, RZ, UR6 ;  /* 0x00000006ff067e24 */ /* 0x000fe2000f8e00ff */
[----:B----4-:R-:W-:Y:S01]  /*5090*/  MOV R11, UR5 ;  /* 0x00000005000b7c02 */ /* 0x010fe20008000f00 */
[----:B------:R-:W-:Y:S02]  /*50a0*/  IMAD.U32 R10, RZ, RZ, UR4 ;  /* 0x00000004ff0a7e24 */ /* 0x000fe4000f8e00ff */
[----:B------:R-:W-:Y:S07]  /*50b0*/  LEPC R20, `(.L_x_83) ;  /* 0x000000001014794e */ /* 0x000fee0000000000 */
[----:B---3-5:R-:W-:Y:S05]  /*50c0*/  CALL.ABS.NOINC R2 ;  /* 0x0000000002007343 */ /* 0x028fea0003c00000 */
.L_x_83:
[----:B------:R-:W-:Y:S01]  /*50d0*/  LOP3.LUT P0, RZ, R166, 0x1b0, RZ, 0xc0, !PT ;  /* 0x000001b0a6ff7812 */ /* 0x000fe2000780c0ff */
[----:B------:R-:W-:Y:S11]  /*50e0*/  BSSY.RECONVERGENT B6, `(.L_x_84) ;  /* 0x0000013000067945 */ /* 0x000ff60003800200 */
[----:B------:R-:W-:Y:S01]  /*50f0*/  @!UPT UIADD3 URZ, UPT, UPT, URZ, URZ, URZ ;  /* 0x000000fffffff290 */ /* 0x000fe2000fffe0ff */
[----:B------:R-:W-:Y:S05]  /*5100*/  @!P0 BRA `(.L_x_85) ;  /* 0x0000000000408947 */ /* 0x000fea0003800000 */
        /* <DEDUP_REMOVED lines=16> */
.L_x_85:
[----:B------:R-:W-:Y:S05]  /*5210*/  BSYNC.RECONVERGENT B6 ;  /* 0x0000000000067941 */ /* 0x000fea0003800200 */
.L_x_84:
[----:B------:R-:W-:Y:S01]  /*5220*/  ISETP.NE.U32.AND P4, PT, R146, RZ, PT ;  /* 0x000000ff9200720c */ /* 0x000fe20003f85070 */
[----:B------:R-:W-:Y:S01]  /*5230*/  UISETP.NE.AND UP2, UPT, UR50, URZ, UPT ;  /* 0x000000ff3200728c */ /* 0x000fe2000bf45270 */
[----:B------:R-:W-:Y:S01]  /*5240*/  ISETP.NE.U32.AND P2, PT, RZ, UR38, PT ;  /* 0x00000026ff007c0c */ /* 0x000fe2000bf45070 */
[----:B------:R-:W-:Y:S01]  /*5250*/  UISETP.NE.U32.AND UP1, UPT, UR44, URZ, UPT ;  /* 0x000000ff2c00728c */ /* 0x000fe2000bf25070 */
[----:B------:R-:W-:Y:S01]  /*5260*/  ISETP.NE.AND.EX P4, PT, R147, RZ, PT, P4 ;  /* 0x000000ff9300720c */ /* 0x000fe20003f85340 */
[----:B------:R-:W-:Y:S01]  /*5270*/  UPLOP3.LUT UP0, UPT, UPT, UPT, UPT, 0x40, 0x4 ;  /* 0x000000000004789c */ /* 0x000fe20003f0e870 */
[----:B------:R-:W-:Y:S01]  /*5280*/  ISETP.NE.AND.EX P2, PT, RZ, UR39, PT, P2 ;  /* 0x00000027ff007c0c */ /* 0x000fe2000bf45320 */
[----:B------:R-:W-:Y:S01]  /*5290*/  UISETP.NE.AND.EX UP1, UPT, UR45, URZ, UPT, UP1 ;  /* 0x000000ff2d00728c */ /* 0x000fe2000bf25310 */
[----:B------:R-:W-:Y:S04]  /*52a0*/  PLOP3.LUT P1, PT, PT, PT, UP2, 0x80, 0x8 ;  /* 0x000000000008781c */ /* 0x000fe80003f2f028 */
[----:B------:R-:W-:Y:S06]  /*52b0*/  @UP2 UPLOP3.LUT UP0, UPT, UPT, UPT, UP1, 0x80, 0x8 ;  /* 0x000000000008289c */ /* 0x000fec0003f0f010 */
[----:B------:R-:W-:Y:S01]  /*52c0*/  PLOP3.LUT P0, PT, PT, PT, UP0, 0x80, 0x8 ;  /* 0x000000000008781c */ /* 0x000fe20003f0f008 */
[----:B------:R-:W-:Y:S01]  /*52d0*/  @!UPT UIADD3 URZ, UPT, UPT, URZ, URZ, URZ ;  /* 0x000000fffffff290 */ /* 0x000fe2000fffe0ff */
[----:B------:R-:W-:Y:S11]  /*52e0*/  BRA.U !UP1, `(.L_x_86) ;  /* 0x0000000109387547 */ /* 0x000ff6000b800000 */
[----:B------:R-:W-:Y:S01]  /*52f0*/  UISETP.NE.U32.AND UP0, UPT, UR38, URZ, UPT ;  /* 0x000000ff2600728c */ /* 0x000fe2000bf05070 */
[----:B------:R-:W-:Y:S02]  /*5300*/  HFMA2 R0, -RZ, RZ, 0, 5.9604644775390625e-08 ;  /* 0x00000001ff007431 */ /* 0x000fe400000001ff */
[----:B------:R-:W-:Y:S01]  /*5310*/  IMAD.MOV.U32 R151, RZ, RZ, 0x1 ;  /* 0x00000001ff977424 */ /* 0x000fe200078e00ff */
[----:B------:R-:W-:Y:S06]  /*5320*/  UISETP.NE.AND.EX UP0, UPT, UR39, URZ, UPT, UP0 ;  /* 0x000000ff2700728c */ /* 0x000fec000bf05300 */
[----:B------:R-:W-:Y:S05]  /*5330*/  PLOP3.LUT P3, PT, PT, PT, UP0, 0x80, 0x8 ;  /* 0x000000000008781c */ /* 0x000fea0003f6f008 */
[----:B------:R-:W1:Y:S01]  /*5340*/  @UP0 LDCU.64 UR6, c[0x0][0x888] ;  /* 0x00011100ff0607ac */ /* 0x000e620008000a00 */
[----:B------:R-:W-:Y:S07]  /*5350*/  @UP0 UIMAD UR4, UR36, UR44, URZ ;  /* 0x0000002c240402a4 */ /* 0x000fee000f8e02ff */
[----:B------:R-:W-:Y:S01]  /*5360*/  @!P3 PRMT R151, R0, 0x7610, R151 ;  /* 0x000076100097b816 */ /* 0x000fe20000000097 */
[----:B-1----:R-:W-:Y:S03]  /*5370*/  @UP0 UIMAD.WIDE UR6, UR4, 0x4, UR6 ;  /* 0x00000004040608a5 */ /* 0x002fe6000f8e0206 */
[----:B------:R-:W1:Y:S03]  /*5380*/  @!UP0 LDCU UR4, c[0x0][0x880] ;  /* 0x00011000ff0487ac */ /* 0x000e660008000800 */
[----:B------:R-:W-:Y:S01]  /*5390*/  IMAD.U32 R2, RZ, RZ, UR6 ;  /* 0x00000006ff027e24 */ /* 0x000fe2000f8e00ff */
[----:B------:R-:W-:Y:S05]  /*53a0*/  MOV R3, UR7 ;  /* 0x0000000700037c02 */ /* 0x000fea0008000f00 */
[----:B-----5:R2:W5:Y:S02]  /*53b0*/  @P3 LDG.E R82, desc[UR46][R2.64] ;  /* 0x0000002e02523981 */ /* 0x020564000c1e1900 */
[----:B-12---:R-:W-:Y:S02]  /*53c0*/  @!P3 IMAD.U32 R82, RZ, RZ, UR4 ;  /* 0x00000004ff52be24 */ /* 0x006fe4000f8e00ff */
.L_x_86:
[----:B------:R-:W-:Y:S05]  /*53d0*/  @!P4 BRA `(.L_x_87) ;  /* 0x000000000020c947 */ /* 0x000fea0003800000 */
[----:B------:R-:W-:Y:S04]  /*53e0*/  ISETP.NE.U32.AND P3, PT, R144, RZ, PT ;  /* 0x000000ff9000720c */ /* 0x000fe80003f65070 */
[----:B------:R-:W-:Y:S11]  /*53f0*/  ISETP.NE.AND.EX P3, PT, R145, RZ, PT, P3 ;  /* 0x000000ff9100720c */ /* 0x000ff60003f65330 */
[----:B------:R-:W-:Y:S02]  /*5400*/  @!UPT UIADD3 URZ, UPT, UPT, URZ, URZ, URZ ;  /* 0x000000fffffff290 */ /* 0x000fe4000fffe0ff */
[----:B------:R-:W1:Y:S01]  /*5410*/  @P3 LDC.64 R2, c[0x0][0x8a8] ;  /* 0x00022a00ff023b82 */ /* 0x000e620000000a00 */
[----:B------:R-:W-:Y:S04]  /*5420*/  @P3 IMAD R0, R146, UR36, RZ ;  /* 0x0000002492003c24 */ /* 0x000fe8000f8e02ff */
[----:B-1----:R-:W-:Y:S05]  /*5430*/  @P3 IMAD.WIDE R2, R0, 0x4, R2 ;  /* 0x0000000400023825 */ /* 0x002fea00078e0202 */
[----:B-----5:R1:W5:Y:S02]  /*5440*/  @P3 LDG.E R78, desc[UR46][R2.64] ;  /* 0x0000002e024e3981 */ /* 0x020364000c1e1900 */
[----:B-1----:R-:W2:Y:S02]  /*5450*/  @!P3 LDC R78, c[0x0][0x8a0] ;  /* 0x00022800ff4ebb82 */ /* 0x002ea40000000800 */
.L_x_87:
[----:B-----5:R-:W-:Y:S01]  /*5460*/  ISETP.NE.AND P4, PT, R82, RZ, PT ;  /* 0x000000ff5200720c */ /* 0x020fe20003f85270 */
[----:B------:R-:W-:Y:S01]  /*5470*/  BSSY B1, `(.L_x_88) ;  /* 0x0000048000017945 */ /* 0x000fe20003800000 */
[----:B------:R-:W-:Y:S01]  /*5480*/  SEL R7, RZ, 0xffffffff, P2 ;  /* 0xffffffffff077807 */ /* 0x000fe20001000000 */
[----:B------:R-:W-:Y:S01]  /*5490*/  IMAD.MOV.U32 R109, RZ, RZ, 0x1 ;  /* 0x00000001ff6d7424 */ /* 0x000fe200078e00ff */
[----:B------:R-:W-:Y:S01]  /*54a0*/  LOP3.LUT P3, RZ, R151, 0xff, RZ, 0xc0, !PT ;  /* 0x000000ff97ff7812 */ /* 0x000fe2000786c0ff */
[----:B------:R-:W-:Y:S01]  /*54b0*/  IMAD R80, R76, 0x100, R79 ;  /* 0x000001004c507824 */ /* 0x000fe200078e024f */
[----:B------:R-:W-:Y:S02]  /*54c0*/  @P1 SEL R0, RZ, 0xffffffff, P4 ;  /* 0xffffffffff001807 */ /* 0x000fe40002000000 */
[----:B------:R-:W-:Y:S02]  /*54d0*/  CS2R R98, SRZ ;  /* 0x0000000000627805 */ /* 0x000fe4000001ff00 */
[----:B------:R-:W-:Y:S02]  /*54e0*/  LEA R3, R160, UR49, 0x3 ;  /* 0x00000031a0037c11 */ /* 0x000fe4000f8e18ff */
[----:B------:R-:W-:Y:S02]  /*54f0*/  CS2R R96, SRZ ;  /* 0x0000000000607805 */ /* 0x000fe4000001ff00 */
[----:B------:R-:W-:Y:S02]  /*5500*/  @P0 SEL R0, R7, R0, !P3 ;  /* 0x0000000007000207 */ /* 0x000fe40005800000 */
[----:B------:R-:W-:Y:S02]  /*5510*/  CS2R R94, SRZ ;  /* 0x00000000005e7805 */ /* 0x000fe4000001ff00 */
[----:B------:R-:W-:Y:S02]  /*5520*/  LEA R108, R76, UR49, 0x3 ;  /* 0x000000314c6c7c11 */ /* 0x000fe4000f8e18ff */
[----:B------:R-:W-:Y:S02]  /*5530*/  CS2R R92, SRZ ;  /* 0x00000000005c7805 */ /* 0x000fe4000001ff00 */
[----:B------:R-:W-:Y:S02]  /*5540*/  @P1 LOP3.LUT R0, R0, 0x1, RZ, 0xc0, !PT ;  /* 0x0000000100001812 */ /* 0x000fe400078ec0ff */
[----:B------:R-:W-:Y:S02]  /*5550*/  CS2R R90, SRZ ;  /* 0x00000000005a7805 */ /* 0x000fe4000001ff00 */
[----:B------:R-:W-:Y:S02]  /*5560*/  SHF.L.U32 R5, R162, 0x1f, RZ ;  /* 0x0000001fa2057819 */ /* 0x000fe400000006ff */
[----:B------:R-:W-:Y:S02]  /*5570*/  CS2R R88, SRZ ;  /* 0x0000000000587805 */ /* 0x000fe4000001ff00 */
[----:B------:R-:W-:Y:S02]  /*5580*/  ISETP.NE.U32.OR P6, PT, R0, 0x1, !P1 ;  /* 0x000000010000780c */ /* 0x000fe40004fc5470 */
[----:B------:R-:W-:Y:S02]  /*5590*/  CS2R R102, SRZ ;  /* 0x0000000000667805 */ /* 0x000fe4000001ff00 */
[----:B------:R-:W-:Y:S02]  /*55a0*/  PLOP3.LUT P2, PT, PT, PT, UP1, 0x80, 0x8 ;  /* 0x000000000008781c */ /* 0x000fe40003f4f018 */
[----:B------:R-:W-:Y:S02]  /*55b0*/  CS2R R100, SRZ ;  /* 0x0000000000647805 */ /* 0x000fe4000001ff00 */
[----:B------:R-:W-:Y:S02]  /*55c0*/  SEL R0, RZ, 0xffffffff, P4 ;  /* 0xffffffffff007807 */ /* 0x000fe40002000000 */
[----:B------:R-:W-:Y:S03]  /*55d0*/  P2R R117, PR, RZ, 0x40 ;  /* 0x00000040ff757803 */ /* 0x000fe60000000000 */
[----:B------:R-:W-:Y:S04]  /*55e0*/  @P6 SHF.L.U32 R2, R159, 0x1f, RZ ;  /* 0x0000001f9f026819 */ /* 0x000fe800000006ff */
[----:B------:R-:W-:Y:S01]  /*55f0*/  @P2 SEL R0, R7, R0, !P3 ;  /* 0x0000000007002207 */ /* 0x000fe20005800000 */
[----:B------:R-:W1:Y:S03]  /*5600*/  @P6 SYNCS.PHASECHK.TRANS64.TRYWAIT P1, [R3+URZ+0x40], R2 ;  /* 0x00004002030065a7 */ /* 0x000e6600080211ff */
[----:B------:R-:W-:Y:S04]  /*5610*/  LOP3.LUT R0, R0, 0x1, RZ, 0xc0, !PT ;  /* 0x0000000100007812 */ /* 0x000fe800078ec0ff */
[----:B------:R-:W-:Y:S04]  /*5620*/  ISETP.NE.U32.AND P5, PT, R0, 0x1, PT ;  /* 0x000000010000780c */ /* 0x000fe80003fa5070 */
[----:B------:R-:W-:Y:S01]  /*5630*/  P2R R110, PR, RZ, 0x20 ;  /* 0x00000020ff6e7803 */ /* 0x000fe20000000000 */
[----:B------:R3:W4:Y:S01]  /*5640*/  SYNCS.PHASECHK.TRANS64.TRYWAIT P0, [R108+URZ+0xb0], R5 ;  /* 0x0000b0056c0075a7 */ /* 0x00072200080011ff */
[----:B-1----:R-:W-:Y:S01]  /*5650*/  @P6 SEL R109, RZ, 0x1, !P1 ;  /* 0x00000001ff6d6807 */ /* 0x002fe20004800000 */
[----:B---3--:R-:W-:Y:S06]  /*5660*/  @!P6 BRA `(.L_x_89) ;  /* 0x0000000000a0e947 */ /* 0x008fec0003800000 */
[----:B------:R-:W-:Y:S01]  /*5670*/  @P5 IMAD R7, R160, 0x2000, R153 ;  /* 0x00002000a0075824 */ /* 0x000fe200078e0299 */
[----:B------:R-:W-:Y:S01]  /*5680*/  ISETP.NE.AND P1, PT, R109, RZ, PT ;  /* 0x000000ff6d00720c */ /* 0x000fe20003f25270 */
[----:B------:R-:W-:Y:S01]  /*5690*/  BSSY B0, `(.L_x_90) ;  /* 0x0000011000007945 */ /* 0x000fe20003800000 */
[----:B------:R-:W-:Y:S01]  /*56a0*/  CS2R R102, SRZ ;  /* 0x0000000000667805 */ /* 0x000fe2000001ff00 */
[----:B------:R-:W-:Y:S01]  /*56b0*/  @P5 VIADD R2, R7, UR49 ;  /* 0x0000003107025c36 */ /* 0x000fe20008000000 */
[----:B------:R-:W-:Y:S02]  /*56c0*/  CS2R R100, SRZ ;  /* 0x0000000000647805 */ /* 0x000fe4000001ff00 */
[----:B------:R-:W-:Y:S02]  /*56d0*/  CS2R R90, SRZ ;  /* 0x00000000005a7805 */ /* 0x000fe4000001ff00 */
[----:B------:R-:W-:Y:S01]  /*56e0*/  CS2R R88, SRZ ;  /* 0x0000000000587805 */ /* 0x000fe2000001ff00 */
[--C-:B------:R-:W-:Y:S01]  /*56f0*/  @P5 IMAD.IADD R6, R165, 0x1, R2.reuse ;  /* 0x00000001a5065824 */ /* 0x100fe200078e0202 */
[----:B------:R-:W-:Y:S01]  /*5700*/  CS2R R94, SRZ ;  /* 0x00000000005e7805 */ /* 0x000fe2000001ff00 */
[--C-:B------:R-:W-:Y:S01]  /*5710*/  @P5 IMAD.IADD R4, R164, 0x1, R2.reuse ;  /* 0x00000001a4045824 */ /* 0x100fe200078e0202 */
[----:B------:R-:W-:Y:S01]  /*5720*/  CS2R R92, SRZ ;  /* 0x00000000005c7805 */ /* 0x000fe2000001ff00 */
[----:B------:R-:W-:Y:S01]  /*5730*/  @P5 IMAD R2, R163, 0x10, R2 ;  /* 0x00000010a3025824 */ /* 0x000fe200078e0202 */
[----:B------:R-:W-:Y:S02]  /*5740*/  CS2R R98, SRZ ;  /* 0x0000000000627805 */ /* 0x000fe4000001ff00 */
[----:B------:R-:W-:Y:S01]  /*5750*/  CS2R R96, SRZ ;  /* 0x0000000000607805 */ /* 0x000fe2000001ff00 */
[----:B------:R-:W-:Y:S06]  /*5760*/  @P1 BRA `(.L_x_91) ;  /* 0x00000000000c1947 */ /* 0x000fec0003800000 */
[----:B------:R-:W-:Y:S04]  /*5770*/  SHF.L.U32 R0, R159, 0x1f, RZ ;  /* 0x0000001f9f007819 */ /* 0x000fe800000006ff */
[----:B------:R-:W1:Y:S02]  /*5780*/  SYNCS.PHASECHK.TRANS64.TRYWAIT P1, [R3+URZ+0x40], R0 ;  /* 0x00004000030075a7 */ /* 0x000e6400080211ff */
[----:B-1----:R-:W-:Y:S05]  /*5790*/  @!P1 BRA `(.L_x_92) ;  /* 0x0000006000609947 */ /* 0x002fea0003800000 */
.L_x_91:
[----:B------:R-:W-:Y:S05]  /*57a0*/  BSYNC B0 ;  /* 0x0000000000007941 */ /* 0x000fea0003800000 */
.L_x_90:
[----:B------:R-:W-:Y:S01]  /*57b0*/  ISETP.NE.AND P1, PT, R110, RZ, PT ;  /* 0x000000ff6e00720c */ /* 0x000fe20003f25270 */
[----:B-1----:R-:W-:Y:S02]  /*57c0*/  VIADD R3, R3, 0x60 ;  /* 0x0000006003037836 */ /* 0x002fe40000000000 */
[----:B------:R-:W-:Y:S02]  /*57d0*/  IMAD.U32 R0, RZ, RZ, UR37 ;  /* 0x00000025ff007e24 */ /* 0x000fe4000f8e00ff */
[----:B------:R-:W-:Y:S03]  /*57e0*/  VIADD R160, R160, 0x1 ;  /* 0x00000001a0a07836 */ /* 0x000fe60000000000 */
[----:B------:R-:W-:Y:S05]  /*57f0*/  PRMT R0, R0, 0x654, R3 ;  /* 0x0000065400007816 */ /* 0x000fea0000000003 */
[----:B------:R1:W3:Y:S04]  /*5800*/  @P1 LDS.128 R100, [R7+UR49+0x200] ;  /* 0x0002003107641984 */ /* 0x0002e80008000c00 */
[----:B------:R1:W1:Y:S04]  /*5810*/  @P1 LDS.128 R88, [R6+0x200] ;  /* 0x0002000006581984 */ /* 0x0002680000000c00 */
[----:B------:R1:W1:Y:S04]  /*5820*/  @P1 LDS.128 R92, [R4+0x200] ;  /* 0x00020000045c1984 */ /* 0x0002680000000c00 */
[----:B------:R1:W1:Y:S01]  /*5830*/  @P1 LDS.128 R96, [R2+0x200] ;  /* 0x0002000002601984 */ /* 0x0002620000000c00 */
[C---:B------:R-:W-:Y:S01]  /*5840*/  ISETP.NE.AND P1, PT, R160.reuse, 0x4, PT ;  /* 0x00000004a000780c */ /* 0x040fe20003f25270 */
[----:B------:R-:W-:Y:S01]  /*5850*/  @!PT LDS RZ, [RZ] ;  /* 0x00000000fffff984 */ /* 0x000fe20000000800 */
[----:B------:R-:W-:Y:S01]  /*5860*/  @!PT LDS RZ, [RZ] ;  /* 0x00000000fffff984 */ /* 0x000fe20000000800 */
[----:B------:R-:W-:Y:S01]  /*5870*/  @!PT LDS RZ, [RZ] ;  /* 0x00000000fffff984 */ /* 0x000fe20000000800 */
[----:B------:R-:W-:Y:S01]  /*5880*/  @!PT LDS RZ, [RZ] ;  /* 0x00000000fffff984 */ /* 0x000fe20000000800 */
[----:B------:R5:W-:Y:S06]  /*5890*/  MEMBAR.ALL.CTA ;  /* 0x0000000000007992 */ /* 0x000bec0000008000 */
[----:B-----5:R-:W5:Y:S01]  /*58a0*/  FENCE.VIEW.ASYNC.S ;  /* 0x00000000000073c6 */ /* 0x020f620000000000 */
[----:B------:R-:W-:Y:S01]  /*58b0*/  SEL R160, R160, RZ, P1 ;  /* 0x000000ffa0a07207 */ /* 0x000fe20000800000 */
[----:B-----5:R5:W-:Y:S02]  /*58c0*/  SYNCS.ARRIVE.TRANS64.RED.A1T0 RZ, [R0+URZ], RZ ;  /* 0x000000ff00ff79a7 */ /* 0x020be400081004ff */
[----:B-----5:R-:W-:Y:S04]  /*58d0*/  SEL R0, RZ, 0x1, P1 ;  /* 0x00000001ff007807 */ /* 0x020fe80000800000 */
[----:B---3--:R-:W-:Y:S02]  /*58e0*/  LOP3.LUT R159, R159, R0, RZ, 0x3c, !PT ;  /* 0x000000009f9f7212 */ /* 0x008fe400078e3cff */
.L_x_89:
[----:B------:R-:W-:Y:S05]  /*58f0*/  BSYNC B1 ;  /* 0x0000000000017941 */ /* 0x000fea0003800000 */
.L_x_88:
[----:B------:R-:W-:Y:S04]  /*5900*/  SHF.R.U32.HI R3, RZ, 0x15, R80 ;  /* 0x00000015ff037819 */ /* 0x000fe80000011650 */
[----:B------:R-:W-:Y:S01]  /*5910*/  LOP3.LUT P1, RZ, R3, 0x3, R154, 0x48, !PT ;  /* 0x0000000303ff7812 */ /* 0x000fe2000782489a */
[----:B------:R-:W-:Y:S01]  /*5920*/  @!UPT UIADD3 URZ, UPT, UPT, URZ, URZ, URZ ;  /* 0x000000fffffff290 */ /* 0x000fe2000fffe0ff */
[----:B----4-:R-:W-:Y:S11]  /*5930*/  @P0 BRA `(.L_x_93) ;  /* 0x0000000000080947 */ /* 0x010ff60003800000 */
[----:B------:R-:W3:Y:S02]  /*5940*/  SYNCS.PHASECHK.TRANS64.TRYWAIT P0, [R108+URZ+0xb0], R5 ;  /* 0x0000b0056c0075a7 */ /* 0x000ee400080011ff */
[----:B---3--:R-:W-:Y:S05]  /*5950*/  @!P0 BRA `(.L_x_94) ;  /* 0x0000006000048947 */ /* 0x008fea0003800000 */
.L_x_93:
[----:B------:R-:W-:Y:S05]  /*5960*/  @!P1 BRA `(.L_x_95) ;  /* 0x0000000000409947 */ /* 0x000fea0003800000 */
[----:B------:R-:W3:Y:S01]  /*5970*/  LDCU.64 UR8, c[0x4][0x78] ;  /* 0x01000f00ff0877ac */ /* 0x000ee20008000a00 */
[----:B------:R-:W-:Y:S01]  /*5980*/  MOV R3, 0x0 ;  /* 0x0000000000037802 */ /* 0x000fe20000000f00 */
[----:B------:R-:W-:Y:S02]  /*5990*/  HFMA2 R12, -RZ, RZ, 0, 5.9604644775390625e-08 ;  /* 0x00000001ff0c7431 */ /* 0x000fe400000001ff */
[----:B------:R-:W-:Y:S02]  /*59a0*/  IMAD.MOV.U32 R8, RZ, RZ, 0x192 ;  /* 0x00000192ff087424 */ /* 0x000fe400078e00ff */
[----:B------:R-:W-:Y:S01]  /*59b0*/  IMAD.MOV.U32 R13, RZ, RZ, RZ ;  /* 0x000000ffff0d7224 */ /* 0x000fe200078e00ff */
[----:B------:R-:W4:Y:S01]  /*59c0*/  LDCU.64 UR6, c[0x4][0x80] ;  /* 0x01001000ff0677ac */ /* 0x000f220008000a00 */
[----:B-1----:R-:W1:Y:S01]  /*59d0*/  LDC.64 R2, c[0x4][R3] ;  /* 0x0100000003027b82 */ /* 0x002e620000000a00 */
[----:B------:R-:W5:Y:S01]  /*59e0*/  LDCU.64 UR4, c[0x4][0x18] ;  /* 0x01000300ff0477ac */ /* 0x000f620008000a00 */
[----:B---3--:R-:W-:Y:S01]  /*59f0*/  MOV R5, UR9 ;  /* 0x0000000900057c02 */ /* 0x008fe20008000f00 */
[----:B------:R-:W-:Y:S01]  /*5a00*/  IMAD.U32 R4, RZ, RZ, UR8 ;  /* 0x00000008ff047e24 */ /* 0x000fe2000f8e00ff */
[----:B----4-:R-:W-:Y:S01]  /*5a10*/  MOV R7, UR7 ;  /* 0x0000000700077c02 */ /* 0x010fe20008000f00 */
[----:B------:R-:W-:Y:S01]  /*5a20*/  IMAD.U32 R6, RZ, RZ, UR6 ;  /* 0x00000006ff067e24 */ /* 0x000fe2000f8e00ff */
[----:B-----5:R-:W-:Y:S01]  /*5a30*/  MOV R11, UR5 ;  /* 0x00000005000b7c02 */ /* 0x020fe20008000f00 */
[----:B------:R-:W-:Y:S02]  /*5a40*/  IMAD.U32 R10, RZ, RZ, UR4 ;  /* 0x00000004ff0a7e24 */ /* 0x000fe4000f8e00ff */
[----:B------:R-:W-:Y:S07]  /*5a50*/  LEPC R20, `(.L_x_95) ;  /* 0x000000001014794e */ /* 0x000fee0000000000 */
[----:B-12---:R-:W-:Y:S05]  /*5a60*/  CALL.ABS.NOINC R2 ;  /* 0x0000000002007343 */ /* 0x006fea0003c00000 */
.L_x_95:
[----:B------:R-:W-:Y:S01]  /*5a70*/  SHF.L.U32 R83, R100, 0x10, RZ ;  /* 0x0000001064537819 */ /* 0x000fe200000006ff */
[----:B------:R-:W-:Y:S05]  /*5a80*/  WARPSYNC.ALL ;  /* 0x0000000000007948 */ /* 0x000fea0003800000 */
[----:B------:R-:W-:Y:S01]  /*5a90*/  R2UR UR4, R80 ;  /* 0x00000000500472ca */ /* 0x000fe200000e0000 */
[----:B------:R-:W-:Y:S01]  /*5aa0*/  BSSY.RECONVERGENT B0, `(.L_x_96) ;  /* 0x0000121000007945 */ /* 0x000fe20003800200 */
[----:B------:R-:W-:Y:S02]  /*5ab0*/  IADD3 R111, PT, PT, R153, UR49, RZ ;  /* 0x00000031996f7c10 */ /* 0x000fe4000fffe0ff */
[----:B------:R-:W-:Y:S02]  /*5ac0*/  SHF.L.U32 R116, R163, 0x4, RZ ;  /* 0x00000004a3747819 */ /* 0x000fe400000006ff */
[-C--:B------:R-:W-:Y:S02]  /*5ad0*/  IADD3 R172, PT, PT, R165, R111.reuse, RZ ;  /* 0x0000006fa5ac7210 */ /* 0x080fe40007ffe0ff */
[----:B------:R-:W-:Y:S02]  /*5ae0*/  IADD3 R171, PT, PT, R164, R111, RZ ;  /* 0x0000006fa4ab7210 */ /* 0x000fe40007ffe0ff */
[----:B------:R-:W-:Y:S02]  /*5af0*/  IADD3 R170, PT, PT, R111, R116, RZ ;  /* 0x000000746faa7210 */ /* 0x000fe40007ffe0ff */
[C---:B------:R-:W-:Y:S01]  /*5b00*/  PRMT R81, R100.reuse, 0x8880, RZ ;  /* 0x0000888064517816 */ /* 0x040fe200000000ff */
[----:B-1-3--:R-:W2:Y:S01]  /*5b10*/  LDTM.x64 R4, tmem[UR4] ;  /* 0x00000004000479ee */ /* 0x00aea20008340000 */
[----:B------:R-:W-:Y:S02]  /*5b20*/  SHF.R.S32.HI R83, RZ, 0x18, R83 ;  /* 0x00000018ff537819 */ /* 0x000fe40000011453 */
[----:B------:R-:W-:Y:S02]  /*5b30*/  SHF.R.S32.HI R86, RZ, 0x18, R101 ;  /* 0x00000018ff567819 */ /* 0x000fe40000011465 */
[----:B------:R-:W-:Y:S02]  /*5b40*/  SHF.L.U32 R84, R100, 0x8, RZ ;  /* 0x0000000864547819 */ /* 0x000fe400000006ff */
[----:B------:R-:W-:Y:S02]  /*5b50*/  SHF.L.U32 R85, R101, 0x8, RZ ;  /* 0x0000000865557819 */ /* 0x000fe400000006ff */
[----:B------:R-:W-:Y:S02]  /*5b60*/  SHF.R.S32.HI R84, RZ, 0x18, R84 ;  /* 0x00000018ff547819 */ /* 0x000fe40000011454 */
[----:B------:R-:W-:Y:S02]  /*5b70*/  SHF.R.S32.HI R85, RZ, 0x18, R85 ;  /* 0x00000018ff557819 */ /* 0x000fe40000011455 */
[----:B------:R-:W-:Y:S02]  /*5b80*/  SHF.L.U32 R87, R98, 0x8, RZ ;  /* 0x0000000862577819 */ /* 0x000fe400000006ff */
[----:B------:R-:W-:Y:S02]  /*5b90*/  ISETP.NE.AND P0, PT, R167, RZ, PT ;  /* 0x000000ffa700720c */ /* 0x000fe40003f05270 */
[----:B------:R-:W-:Y:S02]  /*5ba0*/  SHF.R.S32.HI R87, RZ, 0x18, R87 ;  /* 0x00000018ff577819 */ /* 0x000fe40000011457 */
[----:B------:R-:W-:Y:S02]  /*5bb0*/  ISETP.NE.AND P6, PT, R117, RZ, PT ;  /* 0x000000ff7500720c */ /* 0x000fe40003fc5270 */
[----:B------:R-:W-:Y:S01]  /*5bc0*/  LEA R118, R160, UR49, 0x3 ;  /* 0x00000031a0767c11 */ /* 0x000fe2000f8e18ff */
[C---:B--2---:R-:W-:Y:S02]  /*5bd0*/  IMAD R0, R78.reuse, R4, RZ ;  /* 0x000000044e007224 */ /* 0x044fe400078e02ff */
[C---:B------:R-:W-:Y:S02]  /*5be0*/  IMAD R2, R78.reuse, R5, RZ ;  /* 0x000000054e027224 */ /* 0x040fe400078e02ff */
[----:B------:R-:W-:Y:S02]  /*5bf0*/  IMAD R3, R78, R6, RZ ;  /* 0x000000064e037224 */ /* 0x000fe400078e02ff */
[-C--:B------:R-:W-:Y:S01]  /*5c00*/  IMAD R0, R81, R82.reuse, R0 ;  /* 0x0000005251007224 */ /* 0x080fe200078e0200 */
[----:B------:R-:W-:Y:S01]  /*5c10*/  SHF.R.S32.HI R81, RZ, 0x18, R100 ;  /* 0x00000018ff517819 */ /* 0x000fe20000011464 */
[-C--:B------:R-:W-:Y:S01]  /*5c20*/  IMAD R2, R83, R82.reuse, R2 ;  /* 0x0000005253027224 */ /* 0x080fe200078e0202 */
[C---:B------:R-:W-:Y:S01]  /*5c30*/  PRMT R83, R101.reuse, 0x8880, RZ ;  /* 0x0000888065537816 */ /* 0x040fe200000000ff */
[----:B------:R-:W-:Y:S01]  /*5c40*/  IMAD R3, R84, R82, R3 ;  /* 0x0000005254037224 */ /* 0x000fe200078e0203 */
[----:B------:R-:W-:Y:S01]  /*5c50*/  SHF.L.U32 R84, R101, 0x10, RZ ;  /* 0x0000001065547819 */ /* 0x000fe200000006ff */
[C---:B------:R-:W-:Y:S01]  /*5c60*/  IMAD R7, R78.reuse, R7, RZ ;  /* 0x000000074e077224 */ /* 0x040fe200078e02ff */
[----:B------:R-:W-:Y:S01]  /*5c70*/  @P6 SHF.L.U32 R119, R159, 0x1f, RZ ;  /* 0x0000001f9f776819 */ /* 0x000fe200000006ff */
[C---:B------:R-:W-:Y:S01]  /*5c80*/  IMAD R4, R78.reuse, R8, RZ ;  /* 0x000000084e047224 */ /* 0x040fe200078e02ff */
[----:B------:R-:W-:Y:S01]  /*5c90*/  SHF.R.S32.HI R84, RZ, 0x18, R84 ;  /* 0x00000018ff547819 */ /* 0x000fe20000011454 */
[----:B------:R-:W-:Y:S02]  /*5ca0*/  IMAD R5, R78, R9, RZ ;  /* 0x000000094e057224 */ /* 0x000fe400078e02ff */
[----:B------:R-:W-:Y:S01]  /*5cb0*/  IMAD R7, R81, R82, R7 ;  /* 0x0000005251077224 */ /* 0x000fe200078e0207 */
[----:B------:R-:W-:Y:S01]  /*5cc0*/  PRMT R81, R102, 0x8880, RZ ;  /* 0x0000888066517816 */ /* 0x000fe200000000ff */
[----:B------:R-:W-:Y:S02]  /*5cd0*/  IMAD R6, R78, R10, RZ ;  /* 0x0000000a4e067224 */ /* 0x000fe400078e02ff */
[-C--:B------:R-:W-:Y:S01]  /*5ce0*/  IMAD R4, R83, R82.reuse, R4 ;  /* 0x0000005253047224 */ /* 0x080fe200078e0204 */
[----:B------:R-:W-:Y:S01]  /*5cf0*/  I2IP.S8.S32.SAT R105, R7, R3, RZ ;  /* 0x0000000307697239 */ /* 0x000fe200000014ff */
[----:B------:R-:W-:Y:S01]  /*5d00*/  IMAD R5, R84, R82, R5 ;  /* 0x0000005254057224 */ /* 0x000fe200078e0205 */
[----:B------:R-:W-:Y:S01]  /*5d10*/  SHF.L.U32 R83, R102, 0x10, RZ ;  /* 0x0000001066537819 */ /* 0x000fe200000006ff */
[----:B------:R-:W-:Y:S01]  /*5d20*/  IMAD R11, R78, R11, RZ ;  /* 0x0000000b4e0b7224 */ /* 0x000fe200078e02ff */
[----:B------:R-:W-:Y:S01]  /*5d30*/  I2IP.S8.S32.SAT R104, R2, R0, R105 ;  /* 0x0000000002687239 */ /* 0x000fe20000001469 */
[----:B------:R-:W-:Y:S01]  /*5d40*/  IMAD R6, R85, R82, R6 ;  /* 0x0000005255067224 */ /* 0x000fe200078e0206 */
[----:B------:R-:W-:Y:S01]  /*5d50*/  SHF.R.S32.HI R83, RZ, 0x18, R83 ;  /* 0x00000018ff537819 */ /* 0x000fe20000011453 */
[----:B------:R-:W-:Y:S01]  /*5d60*/  IMAD R8, R78, R12, RZ ;  /* 0x0000000c4e087224 */ /* 0x000fe200078e02ff */
[----:B------:R-:W-:Y:S01]  /*5d70*/  SHF.L.U32 R85, R102, 0x8, RZ ;  /* 0x0000000866557819 */ /* 0x000fe200000006ff */
[----:B------:R-:W-:Y:S02]  /*5d80*/  IMAD R9, R78, R13, RZ ;  /* 0x0000000d4e097224 */ /* 0x000fe400078e02ff */
[----:B------:R-:W-:Y:S01]  /*5d90*/  IMAD R11, R86, R82, R11 ;  /* 0x00000052560b7224 */ /* 0x000fe200078e020b */
[----:B------:R-:W-:Y:S01]  /*5da0*/  SHF.R.S32.HI R85, RZ, 0x18, R85 ;  /* 0x00000018ff557819 */ /* 0x000fe20000011455 */
[C---:B------:R-:W-:Y:S01]  /*5db0*/  IMAD R10, R78.reuse, R14, RZ ;  /* 0x0000000e4e0a7224 */ /* 0x040fe200078e02ff */
[----:B------:R-:W-:Y:S01]  /*5dc0*/  SHF.R.S32.HI R86, RZ, 0x18, R103 ;  /* 0x00000018ff567819 */ /* 0x000fe20000011467 */
[----:B------:R-:W-:Y:S01]  /*5dd0*/  IMAD R8, R81, R82, R8 ;  /* 0x0000005251087224 */ /* 0x000fe200078e0208 */
[----:B------:R-:W-:Y:S01]  /*5de0*/  I2IP.S8.S32.SAT R106, R11, R6, RZ ;  /* 0x000000060b6a7239 */ /* 0x000fe200000014ff */
[----:B------:R-:W-:Y:S01]  /*5df0*/  IMAD R9, R83, R82, R9 ;  /* 0x0000005253097224 */ /* 0x000fe200078e0209 */
[C---:B------:R-:W-:Y:S01]  /*5e00*/  PRMT R83, R103.reuse, 0x8880, RZ ;  /* 0x0000888067537816 */ /* 0x040fe200000000ff */
[----:B------:R-:W-:Y:S01]  /*5e10*/  IMAD.U32 R84, R103, 0x10000, RZ ;  /* 0x0001000067547824 */ /* 0x000fe200078e00ff */
[----:B------:R-:W-:Y:S01]  /*5e20*/  I2IP.S8.S32.SAT R105, R5, R4, R106 ;  /* 0x0000000405697239 */ /* 0x000fe2000000146a */
[C---:B------:R-:W-:Y:S01]  /*5e30*/  IMAD R15, R78.reuse, R15, RZ ;  /* 0x0000000f4e0f7224 */ /* 0x040fe200078e02ff */
[----:B------:R-:W-:Y:S01]  /*5e40*/  SHF.R.S32.HI R81, RZ, 0x18, R102 ;  /* 0x00000018ff517819 */ /* 0x000fe20000011466 */
[----:B------:R-:W-:Y:S01]  /*5e50*/  IMAD R10, R85, R82, R10 ;  /* 0x00000052550a7224 */ /* 0x000fe200078e020a */
[----:B------:R-:W-:Y:S01]  /*5e60*/  SHF.R.S32.HI R84, RZ, 0x18, R84 ;  /* 0x00000018ff547819 */ /* 0x000fe20000011454 */
[C---:B------:R-:W-:Y:S01]  /*5e70*/  IMAD R12, R78.reuse, R16, RZ ;  /* 0x000000104e0c7224 */ /* 0x040fe200078e02ff */
[----:B------:R-:W-:Y:S01]  /*5e80*/  SHF.L.U32 R85, R103, 0x8, RZ ;  /* 0x0000000867557819 */ /* 0x000fe200000006ff */
[----:B------:R-:W-:Y:S02]  /*5e90*/  IMAD R13, R78, R17, RZ ;  /* 0x000000114e0d7224 */ /* 0x000fe400078e02ff */
[----:B------:R-:W-:Y:S01]  /*5ea0*/  IMAD R15, R81, R82, R15 ;  /* 0x00000052510f7224 */ /* 0x000fe200078e020f */
[----:B------:R-:W-:Y:S01]  /*5eb0*/  PRMT R81, R88, 0x8880, RZ ;  /* 0x0000888058517816 */ /* 0x000fe200000000ff */
[----:B------:R-:W-:Y:S01]  /*5ec0*/  IMAD R14, R78, R18, RZ ;  /* 0x000000124e0e7224 */ /* 0x000fe200078e02ff */
[----:B------:R-:W-:Y:S01]  /*5ed0*/  SHF.R.S32.HI R85, RZ, 0x18, R85 ;  /* 0x00000018ff557819 */ /* 0x000fe20000011455 */
[----:B------:R-:W-:Y:S01]  /*5ee0*/  IMAD R12, R83, R82, R12 ;  /* 0x00000052530c7224 */ /* 0x000fe200078e020c */
[----:B------:R-:W-:Y:S01]  /*5ef0*/  I2IP.S8.S32.SAT R106, R15, R10, RZ ;  /* 0x0000000a0f6a7239 */ /* 0x000fe200000014ff */
[----:B------:R-:W-:Y:S01]  /*5f00*/  IMAD R13, R84, R82, R13 ;  /* 0x00000052540d7224 */ /* 0x000fe200078e020d */
[----:B------:R-:W-:Y:S01]  /*5f10*/  SHF.L.U32 R83, R88, 0x10, RZ ;  /* 0x0000001058537819 */ /* 0x000fe200000006ff */
[C---:B------:R-:W-:Y:S01]  /*5f20*/  IMAD R19, R78.reuse, R19, RZ ;  /* 0x000000134e137224 */ /* 0x040fe200078e02ff */
[----:B------:R-:W-:Y:S01]  /*5f30*/  I2IP.S8.S32.SAT R106, R9, R8, R106 ;  /* 0x00000008096a7239 */ /* 0x000fe2000000146a */
[----:B------:R-:W-:Y:S01]  /*5f40*/  IMAD R14, R85, R82, R14 ;  /* 0x00000052550e7224 */ /* 0x000fe200078e020e */
[----:B------:R-:W-:Y:S01]  /*5f50*/  SHF.R.S32.HI R83, RZ, 0x18, R83 ;  /* 0x00000018ff537819 */ /* 0x000fe20000011453 */
[C---:B------:R-:W-:Y:S01]  /*5f60*/  IMAD R16, R78.reuse, R20, RZ ;  /* 0x000000144e107224 */ /* 0x040fe200078e02ff */
[----:B------:R-:W-:Y:S01]  /*5f70*/  SHF.L.U32 R84, R89, 0x10, RZ ;  /* 0x0000001059547819 */ /* 0x000fe200000006ff */
[----:B------:R-:W-:Y:S01]  /*5f80*/  IMAD R17, R78, R21, RZ ;  /* 0x000000154e117224 */ /* 0x000fe200078e02ff */
[----:B------:R-:W-:Y:S01]  /*5f90*/  SHF.L.U32 R85, R88, 0x8, RZ ;  /* 0x0000000858557819 */ /* 0x000fe200000006ff */
[----:B------:R-:W-:Y:S01]  /*5fa0*/  IMAD R19, R86, R82, R19 ;  /* 0x0000005256137224 */ /* 0x000fe200078e0213 */
[----:B------:R-:W-:Y:S01]  /*5fb0*/  SHF.R.S32.HI R84, RZ, 0x18, R84 ;  /* 0x00000018ff547819 */ /* 0x000fe20000011454 */
[C---:B------:R-:W-:Y:S01]  /*5fc0*/  IMAD R18, R78.reuse, R22, RZ ;  /* 0x000000164e127224 */ /* 0x040fe200078e02ff */
[----:B------:R-:W-:Y:S01]  /*5fd0*/  SHF.R.S32.HI R85, RZ, 0x18, R85 ;  /* 0x00000018ff557819 */ /* 0x000fe20000011455 */
[----:B------:R-:W-:Y:S01]  /*5fe0*/  IMAD R16, R81, R82, R16 ;  /* 0x0000005251107224 */ /* 0x000fe200078e0210 */
[----:B------:R-:W-:Y:S01]  /*5ff0*/  I2IP.S8.S32.SAT R107, R19, R14, RZ ;  /* 0x0000000e136b7239 */ /* 0x000fe200000014ff */
[-C--:B------:R-:W-:Y:S01]  /*6000*/  IMAD R17, R83, R82.reuse, R17 ;  /* 0x0000005253117224 */ /* 0x080fe200078e0211 */
[----:B------:R-:W-:Y:S01]  /*6010*/  PRMT R83, R89, 0x8880, RZ ;  /* 0x0000888059537816 */ /* 0x000fe200000000ff */
[C---:B------:R-:W-:Y:S01]  /*6020*/  IMAD R23, R78.reuse, R23, RZ ;  /* 0x000000174e177224 */ /* 0x040fe200078e02ff */
[----:B------:R-:W-:Y:S01]  /*6030*/  SHF.R.S32.HI R81, RZ, 0x18, R88 ;  /* 0x00000018ff517819 */ /* 0x000fe20000011458 */
[----:B------:R-:W-:Y:S01]  /*6040*/  IMAD R18, R85, R82, R18 ;  /* 0x0000005255127224 */ /* 0x000fe200078e0212 */
[----:B------:R-:W-:Y:S01]  /*6050*/  SHF.L.U32 R85, R89, 0x8, RZ ;  /* 0x0000000859557819 */ /* 0x000fe200000006ff */
[C---:B------:R-:W-:Y:S01]  /*6060*/  IMAD R20, R78.reuse, R24, RZ ;  /* 0x000000184e147224 */ /* 0x040fe200078e02ff */
[----:B------:R-:W-:Y:S01]  /*6070*/  I2IP.S8.S32.SAT R107, R13, R12, R107 ;  /* 0x0000000c0d6b7239 */ /* 0x000fe2000000146b */
[----:B------:R-:W-:Y:S01]  /*6080*/  IMAD R21, R78, R25, RZ ;  /* 0x000000194e157224 */ /* 0x000fe200078e02ff */
[----:B------:R-:W-:Y:S01]  /*6090*/  SHF.R.S32.HI R85, RZ, 0x18, R85 ;  /* 0x00000018ff557819 */ /* 0x000fe20000011455 */
[----:B------:R-:W-:Y:S01]  /*60a0*/  IMAD R23, R81, R82, R23 ;  /* 0x0000005251177224 */ /* 0x000fe200078e0217 */
[----:B------:R-:W-:Y:S01]  /*60b0*/  PRMT R81, R90, 0x8880, RZ ;  /* 0x000088805a517816 */ /* 0x000fe200000000ff */
[----:B------:R-:W-:Y:S01]  /*60c0*/  IMAD R22, R78, R26, RZ ;  /* 0x0000001a4e167224 */ /* 0x000fe200078e02ff */
[----:B------:R1:W-:Y:S01]  /*60d0*/  STS.128 [R153+UR49+0x8200], R104 ;  /* 0x0082006899007988 */ /* 0x0003e20008000c31 */
[----:B------:R-:W-:Y:S01]  /*60e0*/  IMAD R20, R83, R82, R20 ;  /* 0x0000005253147224 */ /* 0x000fe200078e0214 */
[----:B------:R-:W-:Y:S01]  /*60f0*/  I2IP.S8.S32.SAT R112, R23, R18, RZ ;  /* 0x0000001217707239 */ /* 0x000fe200000014ff */
[----:B------:R-:W-:Y:S01]  /*6100*/  IMAD R21, R84, R82, R21 ;  /* 0x0000005254157224 */ /* 0x000fe200078e0215 */
[----:B------:R-:W-:Y:S01]  /*6110*/  SHF.R.S32.HI R86, RZ, 0x18, R89 ;  /* 0x00000018ff567819 */ /* 0x000fe20000011459 */
[----:B------:R-:W-:Y:S01]  /*6120*/  IMAD.U32 R83, R90, 0x10000, RZ ;  /* 0x000100005a537824 */ /* 0x000fe200078e00ff */
[----:B------:R-:W-:Y:S01]  /*6130*/  I2IP.S8.S32.SAT R112, R17, R16, R112 ;  /* 0x0000001011707239 */ /* 0x000fe20000001470 */
[----:B------:R-:W-:Y:S01]  /*6140*/  IMAD R27, R78, R27, RZ ;  /* 0x0000001b4e1b7224 */ /* 0x000fe200078e02ff */
[----:B------:R-:W-:Y:S01]  /*6150*/  SHF.L.U32 R84, R91, 0x10, RZ ;  /* 0x000000105b547819 */ /* 0x000fe200000006ff */
[----:B------:R-:W-:Y:S01]  /*6160*/  IMAD R22, R85, R82, R22 ;  /* 0x0000005255167224 */ /* 0x000fe200078e0216 */
[----:B------:R-:W-:Y:S01]  /*6170*/  SHF.L.U32 R85, R90, 0x8, RZ ;  /* 0x000000085a557819 */ /* 0x000fe200000006ff */
[C---:B------:R-:W-:Y:S01]  /*6180*/  IMAD R24, R78.reuse, R28, RZ ;  /* 0x0000001c4e187224 */ /* 0x040fe200078e02ff */
[----:B------:R-:W-:Y:S01]  /*6190*/  SHF.R.S32.HI R83, RZ, 0x18, R83 ;  /* 0x00000018ff537819 */ /* 0x000fe20000011453 */
[----:B------:R-:W-:Y:S01]  /*61a0*/  IMAD R25, R78, R29, RZ ;  /* 0x0000001d4e197224 */ /* 0x000fe200078e02ff */
[----:B------:R-:W-:Y:S01]  /*61b0*/  SHF.R.S32.HI R84, RZ, 0x18, R84 ;  /* 0x00000018ff547819 */ /* 0x000fe20000011454 */
[----:B------:R-:W-:Y:S01]  /*61c0*/  IMAD R27, R86, R82, R27 ;  /* 0x00000052561b7224 */ /* 0x000fe200078e021b */
[----:B------:R-:W-:Y:S01]  /*61d0*/  SHF.R.S32.HI R85, RZ, 0x18, R85 ;  /* 0x00000018ff557819 */ /* 0x000fe20000011455 */
[C---:B------:R-:W-:Y:S01]  /*61e0*/  IMAD R26, R78.reuse, R30, RZ ;  /* 0x0000001e4e1a7224 */ /* 0x040fe200078e02ff */
[----:B------:R-:W-:Y:S01]  /*61f0*/  SHF.R.S32.HI R86, RZ, 0x18, R91 ;  /* 0x00000018ff567819 */ /* 0x000fe2000001145b */
[----:B------:R-:W-:Y:S01]  /*6200*/  IMAD R24, R81, R82, R24 ;  /* 0x0000005251187224 */ /* 0x000fe200078e0218 */
[----:B------:R-:W-:Y:S01]  /*6210*/  I2IP.S8.S32.SAT R113, R27, R22, RZ ;  /* 0x000000161b717239 */ /* 0x000fe200000014ff */
[----:B------:R-:W-:Y:S01]  /*6220*/  IMAD R25, R83, R82, R25 ;  /* 0x0000005253197224 */ /* 0x000fe200078e0219 */
[----:B------:R-:W-:Y:S01]  /*6230*/  SHF.R.S32.HI R81, RZ, 0x18, R90 ;  /* 0x00000018ff517819 */ /* 0x000fe2000001145a */
[C---:B------:R-:W-:Y:S01]  /*6240*/  IMAD R31, R78.reuse, R31, RZ ;  /* 0x0000001f4e1f7224 */ /* 0x040fe200078e02ff */
[----:B------:R-:W-:Y:S01]  /*6250*/  I2IP.S8.S32.SAT R113, R21, R20, R113 ;  /* 0x0000001415717239 */ /* 0x000fe20000001471 */
[----:B------:R-:W-:Y:S01]  /*6260*/  IMAD R26, R85, R82, R26 ;  /* 0x00000052551a7224 */ /* 0x000fe200078e021a */
[C---:B------:R-:W-:Y:S01]  /*6270*/  PRMT R83, R91.reuse, 0x8880, RZ ;  /* 0x000088805b537816 */ /* 0x040fe200000000ff */
[C---:B------:R-:W-:Y:S01]  /*6280*/  IMAD R28, R78.reuse, R32, RZ ;  /* 0x000000204e1c7224 */ /* 0x040fe200078e02ff */
[----:B------:R-:W-:Y:S01]  /*6290*/  SHF.L.U32 R85, R91, 0x8, RZ ;  /* 0x000000085b557819 */ /* 0x000fe200000006ff */
[C---:B------:R-:W-:Y:S02]  /*62a0*/  IMAD R29, R78.reuse, R33, RZ ;  /* 0x000000214e1d7224 */ /* 0x040fe400078e02ff */
[----:B------:R-:W-:Y:S01]  /*62b0*/  IMAD R31, R81, R82, R31 ;  /* 0x00000052511f7224 */ /* 0x000fe200078e021f */
[----:B------:R-:W-:Y:S01]  /*62c0*/  SHF.R.S32.HI R85, RZ, 0x18, R85 ;  /* 0x00000018ff557819 */ /* 0x000fe20000011455 */
[----:B------:R-:W-:Y:S01]  /*62d0*/  IMAD R30, R78, R34, RZ ;  /* 0x000000224e1e7224 */ /* 0x000fe200078e02ff */
[----:B------:R-:W-:Y:S01]  /*62e0*/  PRMT R81, R92, 0x8880, RZ ;  /* 0x000088805c517816 */ /* 0x000fe200000000ff */
[----:B------:R-:W-:Y:S01]  /*62f0*/  IMAD R28, R83, R82, R28 ;  /* 0x00000052531c7224 */ /* 0x000fe200078e021c */
[----:B------:R-:W-:Y:S01]  /*6300*/  I2IP.S8.S32.SAT R114, R31, R26, RZ ;  /* 0x0000001a1f727239 */ /* 0x000fe200000014ff */
[----:B------:R-:W-:Y:S01]  /*6310*/  IMAD R29, R84, R82, R29 ;  /* 0x00000052541d7224 */ /* 0x000fe200078e021d */
[----:B------:R-:W-:Y:S01]  /*6320*/  SHF.L.U32 R83, R92, 0x10, RZ ;  /* 0x000000105c537819 */ /* 0x000fe200000006ff */
[----:B------:R-:W-:Y:S01]  /*6330*/  IMAD R35, R78, R35, RZ ;  /* 0x000000234e237224 */ /* 0x000fe200078e02ff */
[----:B------:R-:W-:Y:S01]  /*6340*/  I2IP.S8.S32.SAT R114, R25, R24, R114 ;  /* 0x0000001819727239 */ /* 0x000fe20000001472 */
[----:B------:R-:W-:Y:S01]  /*6350*/  IMAD R30, R85, R82, R30 ;  /* 0x00000052551e7224 */ /* 0x000fe200078e021e */
[----:B------:R-:W-:Y:S01]  /*6360*/  SHF.L.U32 R85, R92, 0x8, RZ ;  /* 0x000000085c557819 */ /* 0x000fe200000006ff */
[C---:B------:R-:W-:Y:S01]  /*6370*/  IMAD R32, R78.reuse, R36, RZ ;  /* 0x000000244e207224 */ /* 0x040fe200078e02ff */
[----:B------:R-:W-:Y:S01]  /*6380*/  SHF.R.S32.HI R83, RZ, 0x18, R83 ;  /* 0x00000018ff537819 */ /* 0x000fe20000011453 */
[----:B------:R-:W-:Y:S01]  /*6390*/  IMAD R33, R78, R37, RZ ;  /* 0x000000254e217224 */ /* 0x000fe200078e02ff */
[----:B------:R-:W-:Y:S01]  /*63a0*/  SHF.R.S32.HI R85, RZ, 0x18, R85 ;  /* 0x00000018ff557819 */ /* 0x000fe20000011455 */
[----:B------:R-:W-:Y:S01]  /*63b0*/  IMAD R35, R86, R82, R35 ;  /* 0x0000005256237224 */ /* 0x000fe200078e0223 */
[----:B------:R-:W-:Y:S01]  /*63c0*/  PRMT R84, R93, 0x8880, RZ ;  /* 0x000088805d547816 */ /* 0x000fe200000000ff */
[----:B------:R-:W-:Y:S01]  /*63d0*/  IMAD R34, R78, R38, RZ ;  /* 0x000000264e227224 */ /* 0x000fe200078e02ff */
[----:B------:R-:W-:Y:S01]  /*63e0*/  SHF.L.U32 R86, R96, 0x10, RZ ;  /* 0x0000001060567819 */ /* 0x000fe200000006ff */
[----:B------:R-:W-:Y:S01]  /*63f0*/  IMAD R32, R81, R82, R32 ;  /* 0x0000005251207224 */ /* 0x000fe200078e0220 */
[----:B------:R-:W-:Y:S01]  /*6400*/  SHF.R.S32.HI R81, RZ, 0x18, R92 ;  /* 0x00000018ff517819 */ /* 0x000fe2000001145c */
[C---:B------:R-:W-:Y:S01]  /*6410*/  IMAD R39, R78.reuse, R39, RZ ;  /* 0x000000274e277224 */ /* 0x040fe200078e02ff */
[----:B------:R-:W-:Y:S01]  /*6420*/  I2IP.S8.S32.SAT R115, R35, R30, RZ ;  /* 0x0000001e23737239 */ /* 0x000fe200000014ff */
[-C--:B------:R-:W-:Y:S02]  /*6430*/  IMAD R33, R83, R82.reuse, R33 ;  /* 0x0000005253217224 */ /* 0x080fe400078e0221 */
[----:B------:R-:W-:Y:S01]  /*6440*/  IMAD R34, R85, R82, R34 ;  /* 0x0000005255227224 */ /* 0x000fe200078e0222 */
[----:B------:R-:W-:Y:S01]  /*6450*/  I2IP.S8.S32.SAT R115, R29, R28, R115 ;  /* 0x0000001c1d737239 */ /* 0x000fe20000001473 */
[C---:B------:R-:W-:Y:S01]  /*6460*/  IMAD.U32 R83, R93.reuse, 0x10000, RZ ;  /* 0x000100005d537824 */ /* 0x040fe200078e00ff */
[----:B------:R-:W-:Y:S01]  /*6470*/  SHF.L.U32 R85, R93, 0x8, RZ ;  /* 0x000000085d557819 */ /* 0x000fe200000006ff */
[----:B------:R-:W-:Y:S01]  /*6480*/  IMAD R39, R81, R82, R39 ;  /* 0x0000005251277224 */ /* 0x000fe200078e0227 */
[----:B------:R-:W-:Y:S01]  /*6490*/  MOV R81, R84 ;  /* 0x0000005400517202 */ /* 0x000fe20000000f00 */
[C---:B------:R-:W-:Y:S01]  /*64a0*/  IMAD R36, R78.reuse, R40, RZ ;  /* 0x000000284e247224 */ /* 0x040fe200078e02ff */
[----:B------:R-:W-:Y:S01]  /*64b0*/  SHF.R.S32.HI R83, RZ, 0x18, R83 ;  /* 0x00000018ff537819 */ /* 0x000fe20000011453 */
[C---:B------:R-:W-:Y:S01]  /*64c0*/  IMAD R37, R78.reuse, R41, RZ ;  /* 0x000000294e257224 */ /* 0x040fe200078e02ff */
[----:B------:R-:W-:Y:S01]  /*64d0*/  SHF.R.S32.HI R85, RZ, 0x18, R85 ;  /* 0x00000018ff557819 */ /* 0x000fe20000011455 */
[C---:B------:R-:W-:Y:S01]  /*64e0*/  IMAD R38, R78.reuse, R42, RZ ;  /* 0x0000002a4e267224 */ /* 0x040fe200078e02ff */
[----:B------:R1:W-:Y:S01]  /*64f0*/  STS.128 [R172+0x8200], R112 ;  /* 0x00820070ac007388 */ /* 0x0003e20000000c00 */
[----:B------:R-:W-:Y:S01]  /*6500*/  IMAD R36, R81, R82, R36 ;  /* 0x0000005251247224 */ /* 0x000fe200078e0224 */
[----:B------:R-:W-:Y:S01]  /*6510*/  I2IP.S8.S32.SAT R120, R39, R34, RZ ;  /* 0x0000002227787239 */ /* 0x000fe200000014ff */
[-C--:B------:R-:W-:Y:S01]  /*6520*/  IMAD R37, R83, R82.reuse, R37 ;  /* 0x0000005253257224 */ /* 0x080fe200078e0225 */
[----:B------:R-:W-:Y:S01]  /*6530*/  SHF.R.S32.HI R84, RZ, 0x18, R93 ;  /* 0x00000018ff547819 */ /* 0x000fe2000001145d */
[----:B------:R-:W-:Y:S01]  /*6540*/  IMAD R43, R78, R43, RZ ;  /* 0x0000002b4e2b7224 */ /* 0x000fe200078e02ff */
[C---:B------:R-:W-:Y:S01]  /*6550*/  SHF.L.U32 R83, R94.reuse, 0x10, RZ ;  /* 0x000000105e537819 */ /* 0x040fe200000006ff */
[----:B------:R-:W-:Y:S01]  /*6560*/  IMAD R38, R85, R82, R38 ;  /* 0x0000005255267224 */ /* 0x000fe200078e0226 */
[----:B------:R-:W-:Y:S01]  /*6570*/  PRMT R81, R94, 0x8880, RZ ;  /* 0x000088805e517816 */ /* 0x000fe200000000ff */
[----:B------:R-:W-:Y:S01]  /*6580*/  IMAD R40, R78, R44, RZ ;  /* 0x0000002c4e287224 */ /* 0x000fe200078e02ff */
[----:B------:R-:W-:Y:S01]  /*6590*/  SHF.L.U32 R85, R94, 0x8, RZ ;  /* 0x000000085e557819 */ /* 0x000fe200000006ff */
[----:B------:R-:W-:Y:S01]  /*65a0*/  IMAD R41, R78, R45, RZ ;  /* 0x0000002d4e297224 */ /* 0x000fe200078e02ff */
[----:B------:R-:W-:Y:S01]  /*65b0*/  SHF.R.S32.HI R83, RZ, 0x18, R83 ;  /* 0x00000018ff537819 */ /* 0x000fe20000011453 */
[----:B------:R-:W-:Y:S01]  /*65c0*/  IMAD R43, R84, R82, R43 ;  /* 0x00000052542b7224 */ /* 0x000fe200078e022b */
[----:B------:R-:W-:Y:S01]  /*65d0*/  SHF.R.S32.HI R85, RZ, 0x18, R85 ;  /* 0x00000018ff557819 */ /* 0x000fe20000011455 */
[C---:B------:R-:W-:Y:S01]  /*65e0*/  IMAD R42, R78.reuse, R46, RZ ;  /* 0x0000002e4e2a7224 */ /* 0x040fe200078e02ff */
[----:B------:R-:W-:Y:S01]  /*65f0*/  I2IP.S8.S32.SAT R120, R33, R32, R120 ;  /* 0x0000002021787239 */ /* 0x000fe20000001478 */
[----:B------:R-:W-:Y:S01]  /*6600*/  IMAD R40, R81, R82, R40 ;  /* 0x0000005251287224 */ /* 0x000fe200078e0228 */
[----:B------:R-:W-:Y:S01]  /*6610*/  SHF.R.S32.HI R84, RZ, 0x18, R94 ;  /* 0x00000018ff547819 */ /* 0x000fe2000001145e */
[----:B------:R-:W-:Y:S01]  /*6620*/  IMAD R47, R78, R47, RZ ;  /* 0x0000002f4e2f7224 */ /* 0x000fe200078e02ff */
[----:B------:R-:W-:Y:S01]  /*6630*/  I2IP.S8.S32.SAT R121, R43, R38, RZ ;  /* 0x000000262b797239 */ /* 0x000fe200000014ff */
[-C--:B------:R-:W-:Y:S01]  /*6640*/  IMAD R41, R83, R82.reuse, R41 ;  /* 0x0000005253297224 */ /* 0x080fe200078e0229 */
[----:B------:R-:W-:Y:S01]  /*6650*/  PRMT R81, R95, 0x8880, RZ ;  /* 0x000088805f517816 */ /* 0x000fe200000000ff */
[-C--:B------:R-:W-:Y:S01]  /*6660*/  IMAD R42, R85, R82.reuse, R42 ;  /* 0x00000052552a7224 */ /* 0x080fe200078e022a */
[----:B------:R-:W-:Y:S01]  /*6670*/  SHF.L.U32 R83, R95, 0x10, RZ ;  /* 0x000000105f537819 */ /* 0x000fe200000006ff */
[----:B------:R-:W-:Y:S01]  /*6680*/  IMAD R47, R84, R82, R47 ;  /* 0x00000052542f7224 */ /* 0x000fe200078e022f */
[----:B------:R-:W-:Y:S01]  /*6690*/  I2IP.S8.S32.SAT R121, R37, R36, R121 ;  /* 0x0000002425797239 */ /* 0x000fe20000001479 */
[C---:B------:R-:W-:Y:S01]  /*66a0*/  IMAD R44, R78.reuse, R48, RZ ;  /* 0x000000304e2c7224 */ /* 0x040fe200078e02ff */
[----:B------:R-:W-:Y:S01]  /*66b0*/  SHF.R.S32.HI R83, RZ, 0x18, R83 ;  /* 0x00000018ff537819 */ /* 0x000fe20000011453 */
[----:B------:R-:W-:Y:S01]  /*66c0*/  IMAD.SHL.U32 R84, R95, 0x100, RZ ;  /* 0x000001005f547824 */ /* 0x000fe200078e00ff */
[----:B------:R-:W-:Y:S01]  /*66d0*/  I2IP.S8.S32.SAT R122, R47, R42, RZ ;  /* 0x0000002a2f7a7239 */ /* 0x000fe200000014ff */
[----:B------:R-:W-:Y:S01]  /*66e0*/  IMAD R45, R78, R49, RZ ;  /* 0x000000314e2d7224 */ /* 0x000fe200078e02ff */
[----:B------:R-:W-:Y:S01]  /*66f0*/  PRMT R85, R96, 0x8880, RZ ;  /* 0x0000888060557816 */ /* 0x000fe200000000ff */
[----:B------:R-:W-:Y:S01]  /*6700*/  IMAD R44, R81, R82, R44 ;  /* 0x00000052512c7224 */ /* 0x000fe200078e022c */
[----:B------:R-:W-:Y:S01]  /*6710*/  SHF.R.S32.HI R81, RZ, 0x18, R84 ;  /* 0x00000018ff517819 */ /* 0x000fe20000011454 */
[C---:B------:R-:W-:Y:S01]  /*6720*/  IMAD R46, R78.reuse, R50, RZ ;  /* 0x000000324e2e7224 */ /* 0x040fe200078e02ff */
[----:B------:R-:W-:Y:S01]  /*6730*/  I2IP.S8.S32.SAT R122, R41, R40, R122 ;  /* 0x00000028297a7239 */ /* 0x000fe2000000147a */
[----:B------:R-:W-:Y:S01]  /*6740*/  IMAD R45, R83, R82, R45 ;  /* 0x00000052532d7224 */ /* 0x000fe200078e022d */
[----:B------:R-:W-:Y:S01]  /*6750*/  SHF.R.S32.HI R83, RZ, 0x18, R95 ;  /* 0x00000018ff537819 */ /* 0x000fe2000001145f */
[----:B------:R-:W-:Y:S01]  /*6760*/  IMAD R51, R78, R51, RZ ;  /* 0x000000334e337224 */ /* 0x000fe200078e02ff */
[----:B------:R-:W-:Y:S01]  /*6770*/  SHF.L.U32 R84, R96, 0x8, RZ ;  /* 0x0000000860547819 */ /* 0x000fe200000006ff */
[C---:B------:R-:W-:Y:S02]  /*6780*/  IMAD R48, R78.reuse, R52, RZ ;  /* 0x000000344e307224 */ /* 0x040fe400078e02ff */
[-C--:B------:R-:W-:Y:S01]  /*6790*/  IMAD R46, R81, R82.reuse, R46 ;  /* 0x00000052512e7224 */ /* 0x080fe200078e022e */
[----:B------:R-:W-:Y:S01]  /*67a0*/  SHF.R.S32.HI R81, RZ, 0x18, R86 ;  /* 0x00000018ff517819 */ /* 0x000fe20000011456 */
[C---:B------:R-:W-:Y:S01]  /*67b0*/  IMAD R49, R78.reuse, R53, RZ ;  /* 0x000000354e317224 */ /* 0x040fe200078e02ff */
[----:B------:R-:W-:Y:S01]  /*67c0*/  SHF.R.S32.HI R86, RZ, 0x18, R99 ;  /* 0x00000018ff567819 */ /* 0x000fe20000011463 */
[----:B------:R-:W-:Y:S01]  /*67d0*/  IMAD R51, R83, R82, R51 ;  /* 0x0000005253337224 */ /* 0x000fe200078e0233 */
[----:B------:R-:W-:Y:S01]  /*67e0*/  SHF.R.S32.HI R83, RZ, 0x18, R84 ;  /* 0x00000018ff537819 */ /* 0x000fe20000011454 */
[C---:B------:R-:W-:Y:S01]  /*67f0*/  IMAD R50, R78.reuse, R54, RZ ;  /* 0x000000364e327224 */ /* 0x040fe200078e02ff */
[----:B------:R-:W-:Y:S01]  /*6800*/  SHF.R.S32.HI R84, RZ, 0x18, R96 ;  /* 0x00000018ff547819 */ /* 0x000fe20000011460 */
[----:B------:R-:W-:Y:S01]  /*6810*/  IMAD R48, R85, R82, R48 ;  /* 0x0000005255307224 */ /* 0x000fe200078e0230 */
[----:B------:R-:W-:Y:S01]  /*6820*/  I2IP.S8.S32.SAT R123, R51, R46, RZ ;  /* 0x0000002e337b7239 */ /* 0x000fe200000014ff */
[C---:B------:R-:W-:Y:S01]  /*6830*/  IMAD R55, R78.reuse, R55, RZ ;  /* 0x000000374e377224 */ /* 0x040fe200078e02ff */
[----:B------:R-:W-:Y:S01]  /*6840*/  SHF.L.U32 R85, R97, 0x10, RZ ;  /* 0x0000001061557819 */ /* 0x000fe200000006ff */
[----:B------:R-:W-:Y:S01]  /*6850*/  IMAD R49, R81, R82, R49 ;  /* 0x0000005251317224 */ /* 0x000fe200078e0231 */
[----:B------:R-:W-:Y:S01]  /*6860*/  PRMT R81, R97, 0x8880, RZ ;  /* 0x0000888061517816 */ /* 0x000fe200000000ff */
[----:B------:R-:W-:Y:S01]  /*6870*/  IMAD R52, R78, R56, RZ ;  /* 0x000000384e347224 */ /* 0x000fe200078e02ff */
[----:B------:R-:W-:Y:S01]  /*6880*/  I2IP.S8.S32.SAT R123, R45, R44, R123 ;  /* 0x0000002c2d7b7239 */ /* 0x000fe2000000147b */
[-C--:B------:R-:W-:Y:S01]  /*6890*/  IMAD R50, R83, R82.reuse, R50 ;  /* 0x0000005253327224 */ /* 0x080fe200078e0232 */
[----:B------:R-:W-:Y:S01]  /*68a0*/  SHF.R.S32.HI R83, RZ, 0x18, R85 ;  /* 0x00000018ff537819 */ /* 0x000fe20000011455 */
[-C--:B------:R-:W-:Y:S01]  /*68b0*/  IMAD R55, R84, R82.reuse, R55 ;  /* 0x0000005254377224 */ /* 0x080fe200078e0237 */
[----:B------:R-:W-:Y:S01]  /*68c0*/  PRMT R85, R98, 0x8880, RZ ;  /* 0x0000888062557816 */ /* 0x000fe200000000ff */
[----:B------:R-:W-:Y:S01]  /*68d0*/  IMAD R52, R81, R82, R52 ;  /* 0x0000005251347224 */ /* 0x000fe200078e0234 */
[----:B------:R-:W-:Y:S01]  /*68e0*/  SHF.L.U32 R81, R97, 0x8, RZ ;  /* 0x0000000861517819 */ /* 0x000fe200000006ff */
[C---:B------:R-:W-:Y:S01]  /*68f0*/  IMAD R53, R78.reuse, R57, RZ ;  /* 0x000000394e357224 */ /* 0x040fe200078e02ff */
[----:B------:R1:W-:Y:S01]  /*6900*/  STS.128 [R171+0x8200], R120 ;  /* 0x00820078ab007388 */ /* 0x0003e20000000c00 */
[----:B------:R-:W-:Y:S01]  /*6910*/  IMAD R54, R78, R58, RZ ;  /* 0x0000003a4e367224 */ /* 0x000fe200078e02ff */
[----:B------:R-:W-:Y:S01]  /*6920*/  SHF.R.S32.HI R81, RZ, 0x18, R81 ;  /* 0x00000018ff517819 */ /* 0x000fe20000011451 */
[----:B------:R-:W-:Y:S01]  /*6930*/  IMAD R53, R83, R82, R53 ;  /* 0x0000005253357224 */ /* 0x000fe200078e0235 */
[----:B------:R-:W-:Y:S01]  /*6940*/  SHF.L.U32 R84, R98, 0x10, RZ ;  /* 0x0000001062547819 */ /* 0x000fe200000006ff */
[C---:B------:R-:W-:Y:S01]  /*6950*/  IMAD R59, R78.reuse, R59, RZ ;  /* 0x0000003b4e3b7224 */ /* 0x040fe200078e02ff */
[----:B------:R-:W-:Y:S01]  /*6960*/  SHF.R.S32.HI R83, RZ, 0x18, R97 ;  /* 0x00000018ff537819 */ /* 0x000fe20000011461 */
[C---:B------:R-:W-:Y:S01]  /*6970*/  IMAD R56, R78.reuse, R60, RZ ;  /* 0x0000003c4e387224 */ /* 0x040fe200078e02ff */
[----:B------:R-:W-:Y:S01]  /*6980*/  I2IP.S8.S32.SAT R124, R55, R50, RZ ;  /* 0x00000032377c7239 */ /* 0x000fe200000014ff */
[----:B------:R-:W-:Y:S01]  /*6990*/  IMAD R54, R81, R82, R54 ;  /* 0x0000005251367224 */ /* 0x000fe200078e0236 */
[----:B------:R-:W-:Y:S01]  /*69a0*/  SHF.R.S32.HI R84, RZ, 0x18, R84 ;  /* 0x00000018ff547819 */ /* 0x000fe20000011454 */
[----:B------:R-:W-:Y:S01]  /*69b0*/  IMAD R57, R78, R61, RZ ;  /* 0x0000003d4e397224 */ /* 0x000fe200078e02ff */
[----:B------:R-:W-:Y:S01]  /*69c0*/  I2IP.S8.S32.SAT R124, R49, R48, R124 ;  /* 0x00000030317c7239 */ /* 0x000fe2000000147c */
[-C--:B------:R-:W-:Y:S01]  /*69d0*/  IMAD R59, R83, R82.reuse, R59 ;  /* 0x00000052533b7224 */ /* 0x080fe200078e023b */
[----:B------:R-:W-:Y:S01]  /*69e0*/  PRMT R83, R99, 0x8880, RZ ;  /* 0x0000888063537816 */ /* 0x000fe200000000ff */
[-C--:B------:R-:W-:Y:S01]  /*69f0*/  IMAD R56, R85, R82.reuse, R56 ;  /* 0x0000005255387224 */ /* 0x080fe200078e0238 */
[----:B------:R-:W-:Y:S01]  /*6a00*/  SHF.R.S32.HI R81, RZ, 0x18, R98 ;  /* 0x00000018ff517819 */ /* 0x000fe20000011462 */
[----:B------:R-:W-:Y:S01]  /*6a10*/  IMAD R57, R84, R82, R57 ;  /* 0x0000005254397224 */ /* 0x000fe200078e0239 */
[----:B------:R-:W-:Y:S01]  /*6a20*/  I2IP.S8.S32.SAT R125, R59, R54, RZ ;  /* 0x000000363b7d7239 */ /* 0x000fe200000014ff */
[C---:B------:R-:W-:Y:S01]  /*6a30*/  IMAD R58, R78.reuse, R62, RZ ;  /* 0x0000003e4e3a7224 */ /* 0x040fe200078e02ff */
[C---:B------:R-:W-:Y:S01]  /*6a40*/  SHF.L.U32 R85, R99.reuse, 0x8, RZ ;  /* 0x0000000863557819 */ /* 0x040fe200000006ff */
[----:B------:R-:W-:Y:S01]  /*6a50*/  IMAD.U32 R84, R99, 0x10000, RZ ;  /* 0x0001000063547824 */ /* 0x000fe200078e00ff */
[----:B------:R-:W-:Y:S01]  /*6a60*/  I2IP.S8.S32.SAT R125, R53, R52, R125 ;  /* 0x00000034357d7239 */ /* 0x000fe2000000147d */
[C---:B------:R-:W-:Y:S01]  /*6a70*/  IMAD R63, R78.reuse, R63, RZ ;  /* 0x0000003f4e3f7224 */ /* 0x040fe200078e02ff */
[----:B------:R-:W-:Y:S01]  /*6a80*/  SHF.R.S32.HI R85, RZ, 0x18, R85 ;  /* 0x00000018ff557819 */ /* 0x000fe20000011455 */
[C---:B------:R-:W-:Y:S01]  /*6a90*/  IMAD R60, R78.reuse, R64, RZ ;  /* 0x000000404e3c7224 */ /* 0x040fe200078e02ff */
[----:B------:R-:W-:Y:S01]  /*6aa0*/  SHF.R.S32.HI R84, RZ, 0x18, R84 ;  /* 0x00000018ff547819 */ /* 0x000fe20000011454 */
[-C--:B------:R-:W-:Y:S02]  /*6ab0*/  IMAD R58, R87, R82.reuse, R58 ;  /* 0x00000052573a7224 */ /* 0x080fe400078e023a */
[C---:B------:R-:W-:Y:S02]  /*6ac0*/  IMAD R61, R78.reuse, R65, RZ ;  /* 0x000000414e3d7224 */ /* 0x040fe400078e02ff */
[-C--:B------:R-:W-:Y:S02]  /*6ad0*/  IMAD R63, R81, R82.reuse, R63 ;  /* 0x00000052513f7224 */ /* 0x080fe400078e023f */
[----:B------:R-:W-:Y:S02]  /*6ae0*/  IMAD R60, R83, R82, R60 ;  /* 0x00000052533c7224 */ /* 0x000fe400078e023c */
[----:B------:R-:W-:Y:S01]  /*6af0*/  IMAD R62, R78, R66, RZ ;  /* 0x000000424e3e7224 */ /* 0x000fe200078e02ff */
[----:B------:R-:W-:Y:S01]  /*6b00*/  I2IP.S8.S32.SAT R126, R63, R58, RZ ;  /* 0x0000003a3f7e7239 */ /* 0x000fe200000014ff */
[----:B------:R-:W-:Y:S02]  /*6b10*/  IMAD R61, R84, R82, R61 ;  /* 0x00000052543d7224 */ /* 0x000fe400078e023d */
[----:B------:R-:W-:Y:S01]  /*6b20*/  IMAD R67, R78, R67, RZ ;  /* 0x000000434e437224 */ /* 0x000fe200078e02ff */
[----:B------:R-:W-:Y:S01]  /*6b30*/  I2IP.S8.S32.SAT R126, R57, R56, R126 ;  /* 0x00000038397e7239 */ /* 0x000fe2000000147e */
[-C--:B------:R-:W-:Y:S02]  /*6b40*/  IMAD R62, R85, R82.reuse, R62 ;  /* 0x00000052553e7224 */ /* 0x080fe400078e023e */
[----:B------:R-:W-:Y:S05]  /*6b50*/  IMAD R67, R86, R82, R67 ;  /* 0x0000005256437224 */ /* 0x000fea00078e0243 */
[----:B------:R-:W-:Y:S04]  /*6b60*/  I2IP.S8.S32.SAT R127, R67, R62, RZ ;  /* 0x0000003e437f7239 */ /* 0x000fe800000014ff */
[----:B------:R-:W-:Y:S05]  /*6b70*/  I2IP.S8.S32.SAT R127, R61, R60, R127 ;  /* 0x0000003c3d7f7239 */ /* 0x000fea000000147f */
[----:B------:R1:W-:Y:S01]  /*6b80*/  STS.128 [R170+0x8200], R124 ;  /* 0x0082007caa007388 */ /* 0x0003e20000000c00 */
[----:B------:R-:W-:Y:S01]  /*6b90*/  @!PT LDS RZ, [RZ] ;  /* 0x00000000fffff984 */ /* 0x000fe20000000800 */
[----:B------:R-:W-:Y:S01]  /*6ba0*/  @!PT LDS RZ, [RZ] ;  /* 0x00000000fffff984 */ /* 0x000fe20000000800 */
[----:B------:R-:W-:Y:S01]  /*6bb0*/  @!PT LDS RZ, [RZ] ;  /* 0x00000000fffff984 */ /* 0x000fe20000000800 */
[----:B------:R-:W-:Y:S01]  /*6bc0*/  @!PT LDS RZ, [RZ] ;  /* 0x00000000fffff984 */ /* 0x000fe20000000800 */
[----:B------:R2:W-:Y:S07]  /*6bd0*/  MEMBAR.ALL.CTA ;  /* 0x0000000000007992 */ /* 0x0005ee0000008000 */
[----:B--2---:R-:W2:Y:S02]  /*6be0*/  FENCE.VIEW.ASYNC.S ;  /* 0x00000000000073c6 */ /* 0x004ea40000000000 */
[----:B--2---:R-:W-:Y:S06]  /*6bf0*/  BAR.SYNC.DEFER_BLOCKING 0x1, 0x80 ;  /* 0x0042000000007b1d */ /* 0x004fec0000010000 */
[----:B------:R-:W-:Y:S05]  /*6c00*/  @P0 BRA `(.L_x_97) ;  /* 0x0000000000280947 */ /* 0x000fea0003800000 */
[----:B------:R-:W-:Y:S02]  /*6c10*/  UIADD3 UR4, UPT, UPT, UR49, 0x8200, URZ ;  /* 0x0000820031047890 */ /* 0x000fe4000fffe0ff */
[----:B------:R-:W-:Y:S01]  /*6c20*/  UIADD3 UR6, UP0, UPT, UR52, 0x680, URZ ;  /* 0x0000068034067890 */ /* 0x000fe2000ff1e0ff */
[----:B------:R-:W-:Y:S03]  /*6c30*/  UMOV UR43, UR36 ;  /* 0x00000024002b7c82 */ /* 0x000fe60008000000 */
[----:B------:R-:W-:Y:S01]  /*6c40*/  MOV R166, UR4 ;  /* 0x0000000400a67c02 */ /* 0x000fe20008000f00 */
[----:B------:R-:W-:Y:S03]  /*6c50*/  UIADD3.X UR7, UPT, UPT, URZ, UR53, URZ, UP0, !UPT ;  /* 0x00000035ff077290 */ /* 0x000fe600087fe4ff */
[----:B------:R-:W-:Y:S11]  /*6c60*/  R2UR UR40, R166 ;  /* 0x00000000a62872ca */ /* 0x000ff600000e0000 */
[----:B------:R-:W-:Y:S02]  /*6c70*/  @!UPT UIADD3 URZ, UPT, UPT, URZ, URZ, URZ ;  /* 0x000000fffffff290 */ /* 0x000fe4000fffe0ff */
[----:B------:R2:W-:Y:S01]  /*6c80*/  UTMASTG.3D [UR40], [UR6] ;  /* 0x00000028060073b5 */ /* 0x0005e20008010000 */
[----:B------:R0:W-:Y:S01]  /*6c90*/  UTMACMDFLUSH ;  /* 0x00000000000079b7 */ /* 0x0001e20000000000 */
[----:B--2---:R-:W-:Y:S04]  /*6ca0*/  DEPBAR.LE SB0, 0x1 ;  /* 0x000080400000791a */ /* 0x004fe80000000000 */
.L_x_97:
[----:B------:R-:W-:Y:S05]  /*6cb0*/  BSYNC.RECONVERGENT B0 ;  /* 0x0000000000007941 */ /* 0x000fea0003800200 */
.L_x_96:
[----:B------:R-:W-:Y:S06]  /*6cc0*/  BAR.SYNC.DEFER_BLOCKING 0x1, 0x80 ;  /* 0x0042000000007b1d */ /* 0x000fec0000010000 */
[----:B------:R-:W2:Y:S01]  /*6cd0*/  @P6 SYNCS.PHASECHK.TRANS64.TRYWAIT P0, [R118+URZ+0x40], R119 ;  /* 0x00004077760065a7 */ /* 0x000ea200080011ff */
[----:B------:R-:W-:Y:S01]  /*6ce0*/  BSSY B1, `(.L_x_98) ;  /* 0x0000023000017945 */ /* 0x000fe20003800000 */
[----:B--2---:R-:W-:Y:S03]  /*6cf0*/  @P6 SEL R109, RZ, 0x1, !P0 ;  /* 0x00000001ff6d6807 */ /* 0x004fe60004000000 */
[----:B------:R-:W-:Y:S05]  /*6d00*/  @!P6 BRA `(.L_x_99) ;  /* 0x000000000080e947 */ /* 0x000fea0003800000 */
[----:B------:R-:W-:Y:S01]  /*6d10*/  ISETP.NE.AND P1, PT, R110, RZ, PT ;  /* 0x000000ff6e00720c */ /* 0x000fe20003f25270 */
[----:B------:R-:W-:Y:S01]  /*6d20*/  BSSY B0, `(.L_x_100) ;  /* 0x000000a000007945 */ /* 0x000fe20003800000 */
[----:B------:R-:W-:Y:S11]  /*6d30*/  ISETP.NE.AND P0, PT, R109, RZ, PT ;  /* 0x000000ff6d00720c */ /* 0x000ff60003f05270 */
[----:B------:R-:W-:Y:S04]  /*6d40*/  @P1 IMAD R5, R160, 0x2000, R111 ;  /* 0x00002000a0051824 */ /* 0x000fe800078e026f */
[--C-:B------:R-:W-:Y:S01]  /*6d50*/  @P1 IMAD.IADD R4, R165, 0x1, R5.reuse ;  /* 0x00000001a5041824 */ /* 0x100fe200078e0205 */
[----:B------:R-:W-:Y:S01]  /*6d60*/  @P1 IADD3 R2, PT, PT, R164, R5, RZ ;  /* 0x00000005a4021210 */ /* 0x000fe20007ffe0ff */
[----:B------:R-:W-:Y:S01]  /*6d70*/  @P1 IMAD.IADD R0, R116, 0x1, R5 ;  /* 0x0000000174001824 */ /* 0x000fe200078e0205 */
[----:B------:R-:W-:Y:S06]  /*6d80*/  @P0 BRA `(.L_x_101) ;  /* 0x00000000000c0947 */ /* 0x000fec0003800000 */
[----:B------:R-:W-:Y:S04]  /*6d90*/  SHF.L.U32 R3, R159, 0x1f, RZ ;  /* 0x0000001f9f037819 */ /* 0x000fe800000006ff */
[----:B------:R-:W2:Y:S02]  /*6da0*/  SYNCS.PHASECHK.TRANS64.TRYWAIT P0, [R118+URZ+0x40], R3 ;  /* 0x00004003760075a7 */ /* 0x000ea400080011ff */
[----:B--2---:R-:W-:Y:S05]  /*6db0*/  @!P0 BRA `(.L_x_102) ;  /* 0x0000004c00008947 */ /* 0x004fea0003800000 */
.L_x_101:
[----:B------:R-:W-:Y:S05]  /*6dc0*/  BSYNC B0 ;  /* 0x0000000000007941 */ /* 0x000fea0003800000 */
.L_x_100:
[----:B------:R-:W-:Y:S01]  /*6dd0*/  ISETP.NE.AND P0, PT, R110, RZ, PT ;  /* 0x000000ff6e00720c */ /* 0x000fe20003f05270 */
[----:B--2---:R-:W-:Y:S02]  /*6de0*/  VIADD R118, R118, 0x60 ;  /* 0x0000006076767836 */ /* 0x004fe40000000000 */
[----:B------:R-:W-:Y:S02]  /*6df0*/  IMAD.U32 R3, RZ, RZ, UR37 ;  /* 0x00000025ff037e24 */ /* 0x000fe4000f8e00ff */
[----:B------:R-:W-:Y:S03]  /*6e00*/  VIADD R160, R160, 0x1 ;  /* 0x00000001a0a07836 */ /* 0x000fe60000000000 */
[----:B------:R-:W-:Y:S05]  /*6e10*/  PRMT R3, R3, 0x654, R118 ;  /* 0x0000065403037816 */ /* 0x000fea0000000076 */
[----:B------:R2:W3:Y:S04]  /*6e20*/  @P0 LDS.128 R100, [R5+0x200] ;  /* 0x0002000005640984 */ /* 0x0004e80000000c00 */
[----:B------:R2:W4:Y:S04]  /*6e30*/  @P0 LDS.128 R88, [R4+0x200] ;  /* 0x0002000004580984 */ /* 0x0005280000000c00 */
        /* <DEDUP_REMOVED lines=9> */
[----:B------:R-:W-:Y:S02]  /*6ed0*/  SEL R6, RZ, 0x1, P0 ;  /* 0x00000001ff067807 */ /* 0x000fe40000000000 */
[----:B------:R-:W-:Y:S02]  /*6ee0*/  SEL R160, R160, RZ, P0 ;  /* 0x000000ffa0a07207 */ /* 0x000fe40000000000 */
[----:B------:R-:W-:Y:S01]  /*6ef0*/  LOP3.LUT R159, R159, R6, RZ, 0x3c, !PT ;  /* 0x000000069f9f7212 */ /* 0x000fe200078e3cff */
[----:B-----5:R2:W-:Y:S06]  /*6f00*/  SYNCS.ARRIVE.TRANS64.RED.A1T0 RZ, [R3+URZ], RZ ;  /* 0x000000ff03ff79a7 */ /* 0x0205ec00081004ff */
.L_x_99:
[----:B------:R-:W-:Y:S05]  /*6f10*/  BSYNC B1 ;  /* 0x0000000000017941 */ /* 0x000fea0003800000 */
.L_x_98:
[----:B--2---:R-:W-:Y:S05]  /*6f20*/  VIADD R3, R80, 0x40 ;  /* 0x0000004050037836 */ /* 0x004fea0000000000 */
[----:B------:R-:W-:Y:S04]  /*6f30*/  SHF.R.U32.HI R3, RZ, 0x15, R3 ;  /* 0x00000015ff037819 */ /* 0x000fe80000011603 */
[----:B------:R-:W-:Y:S11]  /*6f40*/  LOP3.LUT P0, RZ, R3, 0x3, R154, 0x48, !PT ;  /* 0x0000000303ff7812 */ /* 0x000ff6000780489a */
[----:B------:R-:W-:Y:S02]  /*6f50*/  @!UPT UIADD3 URZ, UPT, UPT, URZ, URZ, URZ ;  /* 0x000000fffffff290 */ /* 0x000fe4000fffe0ff */
[----:B------:R-:W-:Y:S05]  /*6f60*/  @!P0 BRA `(.L_x_103) ;  /* 0x0000000000408947 */ /* 0x000fea0003800000 */
[----:B------:R-:W2:Y:S01]  /*6f70*/  LDCU.64 UR8, c[0x4][0x78] ;  /* 0x01000f00ff0877ac */ /* 0x000ea20008000a00 */
[----:B------:R-:W-:Y:S01]  /*6f80*/  MOV R3, 0x0 ;  /* 0x0000000000037802 */ /* 0x000fe20000000f00 */
[----:B------:R-:W-:Y:S02]  /*6f90*/  HFMA2 R12, -RZ, RZ, 0, 5.9604644775390625e-08 ;  /* 0x00000001ff0c7431 */ /* 0x000fe400000001ff */
[----:B------:R-:W-:Y:S02]  /*6fa0*/  IMAD.MOV.U32 R8, RZ, RZ, 0x192 ;  /* 0x00000192ff087424 */ /* 0x000fe400078e00ff */
[----:B------:R-:W-:Y:S01]  /*6fb0*/  IMAD.MOV.U32 R13, RZ, RZ, RZ ;  /* 0x000000ffff0d7224 */ /* 0x000fe200078e00ff */
[----:B------:R-:W5:Y:S01]  /*6fc0*/  LDCU.64 UR6, c[0x4][0x80] ;  /* 0x01001000ff0677ac */ /* 0x000f620008000a00 */
[----:B------:R-:W1:Y:S01]  /*6fd0*/  LDC.64 R2, c[0x4][R3] ;  /* 0x0100000003027b82 */ /* 0x000e620000000a00 */
[----:B------:R-:W3:Y:S01]  /*6fe0*/  LDCU.64 UR4, c[0x4][0x18] ;  /* 0x01000300ff0477ac */ /* 0x000ee20008000a00 */
[----:B--2---:R-:W-:Y:S01]  /*6ff0*/  MOV R5, UR9 ;  /* 0x0000000900057c02 */ /* 0x004fe20008000f00 */
[----:B------:R-:W-:Y:S01]  /*7000*/  IMAD.U32 R4, RZ, RZ, UR8 ;  /* 0x00000008ff047e24 */ /* 0x000fe2000f8e00ff */
[----:B-----5:R-:W-:Y:S01]  /*7010*/  MOV R7, UR7 ;  /* 0x0000000700077c02 */ /* 0x020fe20008000f00 */
[----:B------:R-:W-:Y:S01]  /*7020*/  IMAD.U32 R6, RZ, RZ, UR6 ;  /* 0x00000006ff067e24 */ /* 0x000fe2000f8e00ff */
[----:B---3--:R-:W-:Y:S01]  /*7030*/  MOV R11, UR5 ;  /* 0x00000005000b7c02 */ /* 0x008fe20008000f00 */
[----:B------:R-:W-:Y:S02]  /*7040*/  IMAD.U32 R10, RZ, RZ, UR4 ;  /* 0x00000004ff0a7e24 */ /* 0x000fe4000f8e00ff */
[----:B------:R-:W-:Y:S07]  /*7050*/  LEPC R20, `(.L_x_103) ;  /* 0x000000001014794e */ /* 0x000fee0000000000 */
[----:B-1--4-:R-:W-:Y:S05]  /*7060*/  CALL.ABS.NOINC R2 ;  /* 0x0000000002007343 */ /* 0x012fea0003c00000 */
.L_x_103:
[----:B------:R-:W-:Y:S05]  /*7070*/  WARPSYNC.ALL ;  /* 0x0000000000007948 */ /* 0x000fea0003800000 */
[----:B------:R-:W-:Y:S01]  /*7080*/  R2UR UR4, R80 ;  /* 0x00000000500472ca */ /* 0x000fe200000e0000 */
[----:B------:R-:W-:Y:S01]  /*7090*/  BSSY.RECONVERGENT B0, `(.L_x_104) ;  /* 0x000011c000007945 */ /* 0x000fe20003800200 */
[C---:B---3--:R-:W-:Y:S02]  /*70a0*/  PRMT R81, R100.reuse, 0x8880, RZ ;  /* 0x0000888064517816 */ /* 0x048fe400000000ff */
[C---:B------:R-:W-:Y:S02]  /*70b0*/  SHF.L.U32 R84, R100.reuse, 0x8, RZ ;  /* 0x0000000864547819 */ /* 0x040fe400000006ff */
[----:B------:R-:W-:Y:S02]  /*70c0*/  SHF.L.U32 R83, R100, 0x10, RZ ;  /* 0x0000001064537819 */ /* 0x000fe400000006ff */
[----:B------:R-:W-:Y:S02]  /*70d0*/  SHF.R.S32.HI R84, RZ, 0x18, R84 ;  /* 0x00000018ff547819 */ /* 0x000fe40000011454 */
[----:B------:R-:W-:Y:S02]  /*70e0*/  SHF.R.S32.HI R83, RZ, 0x18, R83 ;  /* 0x00000018ff537819 */ /* 0x000fe40000011453 */
[----:B------:R-:W-:Y:S01]  /*70f0*/  ISETP.NE.AND P0, PT, R167, RZ, PT ;  /* 0x000000ffa700720c */ /* 0x000fe20003f05270 */
[----:B------:R-:W2:Y:S01]  /*7100*/  LDTM.x64 R4, tmem[UR4+0x40] ;  /* 0x00004004000479ee */ /* 0x000ea20008340000 */
[----:B------:R-:W-:Y:S01]  /*7110*/  ISETP.NE.AND P6, PT, R117, RZ, PT ;  /* 0x000000ff7500720c */ /* 0x000fe20003fc5270 */
[C---:B--2---:R-:W-:Y:S02]  /*7120*/  IMAD R0, R78.reuse, R4, RZ ;  /* 0x000000044e007224 */ /* 0x044fe400078e02ff */
[C---:B------:R-:W-:Y:S02]  /*7130*/  IMAD R3, R78.reuse, R6, RZ ;  /* 0x000000064e037224 */ /* 0x040fe400078e02ff */
[C---:B------:R-:W-:Y:S02]  /*7140*/  IMAD R4, R78.reuse, R8, RZ ;  /* 0x000000084e047224 */ /* 0x040fe400078e02ff */
[C---:B------:R-:W-:Y:S02]  /*7150*/  IMAD R6, R78.reuse, R10, RZ ;  /* 0x0000000a4e067224 */ /* 0x040fe400078e02ff */
[C---:B------:R-:W-:Y:S02]  /*7160*/  IMAD R2, R78.reuse, R5, RZ ;  /* 0x000000054e027224 */ /* 0x040fe400078e02ff */
[C---:B------:R-:W-:Y:S02]  /*7170*/  IMAD R8, R78.reuse, R12, RZ ;  /* 0x0000000c4e087224 */ /* 0x040fe400078e02ff */
[C---:B------:R-:W-:Y:S02]  /*7180*/  IMAD R10, R78.reuse, R14, RZ ;  /* 0x0000000e4e0a7224 */ /* 0x040fe400078e02ff */
[C---:B------:R-:W-:Y:S02]  /*7190*/  IMAD R5, R78.reuse, R9, RZ ;  /* 0x000000094e057224 */ /* 0x040fe400078e02ff */
[----:B------:R-:W-:Y:S01]  /*71a0*/  IMAD R0, R81, R82, R0 ;  /* 0x0000005251007224 */ /* 0x000fe200078e0200 */
[----:B------:R-:W-:Y:S01]  /*71b0*/  SHF.L.U32 R81, R101, 0x8, RZ ;  /* 0x0000000865517819 */ /* 0x000fe200000006ff */
[C---:B------:R-:W-:Y:S02]  /*71c0*/  IMAD R12, R78.reuse, R16, RZ ;  /* 0x000000104e0c7224 */ /* 0x040fe400078e02ff */
[C---:B------:R-:W-:Y:S01]  /*71d0*/  IMAD R14, R78.reuse, R18, RZ ;  /* 0x000000124e0e7224 */ /* 0x040fe200078e02ff */
[----:B------:R-:W-:Y:S01]  /*71e0*/  SHF.R.S32.HI R81, RZ, 0x18, R81 ;  /* 0x00000018ff517819 */ /* 0x000fe20000011451 */
[C---:B------:R-:W-:Y:S02]  /*71f0*/  IMAD R9, R78.reuse, R13, RZ ;  /* 0x0000000d4e097224 */ /* 0x040fe400078e02ff */
[C---:B------:R-:W-:Y:S02]  /*7200*/  IMAD R16, R78.reuse, R20, RZ ;  /* 0x000000144e107224 */ /* 0x040fe400078e02ff */
[C---:B------:R-:W-:Y:S02]  /*7210*/  IMAD R18, R78.reuse, R22, RZ ;  /* 0x000000164e127224 */ /* 0x040fe400078e02ff */
[C---:B------:R-:W-:Y:S02]  /*7220*/  IMAD R13, R78.reuse, R17, RZ ;  /* 0x000000114e0d7224 */ /* 0x040fe400078e02ff */
[C---:B------:R-:W-:Y:S02]  /*7230*/  IMAD R20, R78.reuse, R24, RZ ;  /* 0x000000184e147224 */ /* 0x040fe400078e02ff */
[C---:B------:R-:W-:Y:S02]  /*7240*/  IMAD R22, R78.reuse, R26, RZ ;  /* 0x0000001a4e167224 */ /* 0x040fe400078e02ff */
[----:B------:R-:W-:Y:S01]  /*7250*/  IMAD R2, R83, R82, R2 ;  /* 0x0000005253027224 */ /* 0x000fe200078e0202 */
[----:B------:R-:W-:Y:S01]  /*7260*/  SHF.R.S32.HI R83, RZ, 0x18, R101 ;  /* 0x00000018ff537819 */ /* 0x000fe20000011465 */
[C---:B------:R-:W-:Y:S02]  /*7270*/  IMAD R17, R78.reuse, R21, RZ ;  /* 0x000000154e117224 */ /* 0x040fe400078e02ff */
[C---:B------:R-:W-:Y:S02]  /*7280*/  IMAD R24, R78.reuse, R28, RZ ;  /* 0x0000001c4e187224 */ /* 0x040fe400078e02ff */
[C---:B------:R-:W-:Y:S02]  /*7290*/  IMAD R26, R78.reuse, R30, RZ ;  /* 0x0000001e4e1a7224 */ /* 0x040fe400078e02ff */
[C---:B------:R-:W-:Y:S02]  /*72a0*/  IMAD R21, R78.reuse, R25, RZ ;  /* 0x000000194e157224 */ /* 0x040fe400078e02ff */
[C---:B------:R-:W-:Y:S02]  /*72b0*/  IMAD R28, R78.reuse, R32, RZ ;  /* 0x000000204e1c7224 */ /* 0x040fe400078e02ff */
[----:B------:R-:W-:Y:S02]  /*72c0*/  IMAD R30, R78, R34, RZ ;  /* 0x000000224e1e7224 */ /* 0x000fe400078e02ff */
[----:B------:R-:W-:Y:S02]  /*72d0*/  IMAD R3, R84, R82, R3 ;  /* 0x0000005254037224 */ /* 0x000fe400078e0203 */
[C---:B------:R-:W-:Y:S02]  /*72e0*/  IMAD R25, R78.reuse, R29, RZ ;  /* 0x0000001d4e197224 */ /* 0x040fe400078e02ff */
        /* <DEDUP_REMOVED lines=14> */
[C---:B------:R-:W-:Y:S01]  /*73d0*/  IMAD R60, R78.reuse, R64, RZ ;  /* 0x000000404e3c7224 */ /* 0x040fe200078e02ff */
[----:B------:R-:W-:Y:S01]  /*73e0*/  SHF.R.S32.HI R64, RZ, 0x18, R100 ;  /* 0x00000018ff407819 */ /* 0x000fe20000011464 */
[C---:B------:R-:W-:Y:S02]  /*73f0*/  IMAD R34, R78.reuse, R38, RZ ;  /* 0x000000264e227224 */ /* 0x040fe400078e02ff */
[C---:B------:R-:W-:Y:S02]  /*7400*/  IMAD R38, R78.reuse, R42, RZ ;  /* 0x0000002a4e267224 */ /* 0x040fe400078e02ff */
[C---:B------:R-:W-:Y:S02]  /*7410*/  IMAD R57, R78.reuse, R61, RZ ;  /* 0x0000003d4e397224 */ /* 0x040fe400078e02ff */
[C---:B------:R-:W-:Y:S01]  /*7420*/  IMAD R61, R78.reuse, R65, RZ ;  /* 0x000000414e3d7224 */ /* 0x040fe200078e02ff */
[C---:B------:R-:W-:Y:S01]  /*7430*/  PRMT R65, R101.reuse, 0x8880, RZ ;  /* 0x0000888065417816 */ /* 0x040fe200000000ff */
[C---:B------:R-:W-:Y:S02]  /*7440*/  IMAD R42, R78.reuse, R46, RZ ;  /* 0x0000002e4e2a7224 */ /* 0x040fe400078e02ff */
[C---:B------:R-:W-:Y:S02]  /*7450*/  IMAD R46, R78.reuse, R50, RZ ;  /* 0x000000324e2e7224 */ /* 0x040fe400078e02ff */
[C---:B------:R-:W-:Y:S02]  /*7460*/  IMAD R51, R78.reuse, R51, RZ ;  /* 0x000000334e337224 */ /* 0x040fe400078e02ff */
[C---:B------:R-:W-:Y:S02]  /*7470*/  IMAD R50, R78.reuse, R54, RZ ;  /* 0x000000364e327224 */ /* 0x040fe400078e02ff */
[C---:B------:R-:W-:Y:S02]  /*7480*/  IMAD R54, R78.reuse, R58, RZ ;  /* 0x0000003a4e367224 */ /* 0x040fe400078e02ff */
[C---:B------:R-:W-:Y:S02]  /*7490*/  IMAD R58, R78.reuse, R62, RZ ;  /* 0x0000003e4e3a7224 */ /* 0x040fe400078e02ff */
[C---:B------:R-:W-:Y:S01]  /*74a0*/  IMAD R62, R78.reuse, R66, RZ ;  /* 0x000000424e3e7224 */ /* 0x040fe200078e02ff */
[----:B------:R-:W-:Y:S01]  /*74b0*/  SHF.L.U32 R66, R101, 0x10, RZ ;  /* 0x0000001065427819 */ /* 0x000fe200000006ff */
[C---:B------:R-:W-:Y:S02]  /*74c0*/  IMAD R7, R78.reuse, R7, RZ ;  /* 0x000000074e077224 */ /* 0x040fe400078e02ff */
[----:B------:R-:W-:Y:S01]  /*74d0*/  IMAD R11, R78, R11, RZ ;  /* 0x0000000b4e0b7224 */ /* 0x000fe200078e02ff */
[----:B------:R-:W-:Y:S01]  /*74e0*/  SHF.R.S32.HI R66, RZ, 0x18, R66 ;  /* 0x00000018ff427819 */ /* 0x000fe20000011442 */
[-C--:B------:R-:W-:Y:S01]  /*74f0*/  IMAD R7, R64, R82.reuse, R7 ;  /* 0x0000005240077224 */ /* 0x080fe200078e0207 */
[C---:B------:R-:W-:Y:S01]  /*7500*/  PRMT R64, R102.reuse, 0x8880, RZ ;  /* 0x0000888066407816 */ /* 0x040fe200000000ff */
[-C--:B------:R-:W-:Y:S01]  /*7510*/  IMAD R4, R65, R82.reuse, R4 ;  /* 0x0000005241047224 */ /* 0x080fe200078e0204 */
[----:B------:R-:W-:Y:S01]  /*7520*/  SHF.L.U32 R65, R102, 0x10, RZ ;  /* 0x0000001066417819 */ /* 0x000fe200000006ff */
[-C--:B------:R-:W-:Y:S02]  /*7530*/  IMAD R5, R66, R82.reuse, R5 ;  /* 0x0000005242057224 */ /* 0x080fe400078e0205 */
[-C--:B------:R-:W-:Y:S01]  /*7540*/  IMAD R6, R81, R82.reuse, R6 ;  /* 0x0000005251067224 */ /* 0x080fe200078e0206 */
[----:B------:R-:W-:Y:S01]  /*7550*/  I2IP.S8.S32.SAT R81, R7, R3, RZ ;  /* 0x0000000307517239 */ /* 0x000fe200000014ff */
[----:B------:R-:W-:Y:S01]  /*7560*/  IMAD R11, R83, R82, R11 ;  /* 0x00000052530b7224 */ /* 0x000fe200078e020b */
[----:B------:R-:W-:Y:S01]  /*7570*/  SHF.L.U32 R7, R102, 0x8, RZ ;  /* 0x0000000866077819 */ /* 0x000fe200000006ff */
[C---:B------:R-:W-:Y:S01]  /*7580*/  IMAD R15, R78.reuse, R15, RZ ;  /* 0x0000000f4e0f7224 */ /* 0x040fe200078e02ff */
[----:B------:R-:W-:Y:S01]  /*7590*/  MOV R3, R64 ;  /* 0x0000004000037202 */ /* 0x000fe20000000f00 */
[C---:B------:R-:W-:Y:S01]  /*75a0*/  IMAD R19, R78.reuse, R19, RZ ;  /* 0x000000134e137224 */ /* 0x040fe200078e02ff */
[----:B------:R-:W-:Y:S01]  /*75b0*/  I2IP.S8.S32.SAT R11, R11, R6, RZ ;  /* 0x000000060b0b7239 */ /* 0x000fe200000014ff */
[C---:B------:R-:W-:Y:S01]  /*75c0*/  IMAD R23, R78.reuse, R23, RZ ;  /* 0x000000174e177224 */ /* 0x040fe200078e02ff */
[----:B------:R-:W-:Y:S01]  /*75d0*/  SHF.R.S32.HI R6, RZ, 0x18, R65 ;  /* 0x00000018ff067819 */ /* 0x000fe20000011441 */
[----:B------:R-:W-:Y:S01]  /*75e0*/  IMAD R8, R3, R82, R8 ;  /* 0x0000005203087224 */ /* 0x000fe200078e0208 */
[----:B------:R-:W-:Y:S01]  /*75f0*/  SHF.R.S32.HI R7, RZ, 0x18, R7 ;  /* 0x00000018ff077819 */ /* 0x000fe20000011407 */
[----:B------:R-:W-:Y:S01]  /*7600*/  IMAD R27, R78, R27, RZ ;  /* 0x0000001b4e1b7224 */ /* 0x000fe200078e02ff */
[----:B------:R-:W-:Y:S01]  /*7610*/  I2IP.S8.S32.SAT R84, R2, R0, R81 ;  /* 0x0000000002547239 */ /* 0x000fe20000001451 */
[-C--:B------:R-:W-:Y:S01]  /*7620*/  IMAD R9, R6, R82.reuse, R9 ;  /* 0x0000005206097224 */ /* 0x080fe200078e0209 */
[----:B------:R-:W-:Y:S01]  /*7630*/  SHF.L.U32 R2, R103, 0x10, RZ ;  /* 0x0000001067027819 */ /* 0x000fe200000006ff */
[----:B------:R-:W-:Y:S01]  /*7640*/  IMAD R10, R7, R82, R10 ;  /* 0x00000052070a7224 */ /* 0x000fe200078e020a */
[----:B------:R-:W-:Y:S01]  /*7650*/  SHF.R.S32.HI R0, RZ, 0x18, R102 ;  /* 0x00000018ff007819 */ /* 0x000fe20000011466 */
[C---:B------:R-:W-:Y:S01]  /*7660*/  IMAD R31, R78.reuse, R31, RZ ;  /* 0x0000001f4e1f7224 */ /* 0x040fe200078e02ff */
[----:B------:R-:W-:Y:S01]  /*7670*/  I2IP.S8.S32.SAT R85, R5, R4, R11 ;  /* 0x0000000405557239 */ /* 0x000fe2000000140b */
[----:B------:R-:W-:Y:S01]  /*7680*/  IMAD R35, R78, R35, RZ ;  /* 0x000000234e237224 */ /* 0x000fe200078e02ff */
[C---:B------:R-:W-:Y:S01]  /*7690*/  PRMT R3, R103.reuse, 0x8880, RZ ;  /* 0x0000888067037816 */ /* 0x040fe200000000ff */
[-C--:B------:R-:W-:Y:S01]  /*76a0*/  IMAD R15, R0, R82.reuse, R15 ;  /* 0x00000052000f7224 */ /* 0x080fe200078e020f */
[----:B------:R-:W-:Y:S01]  /*76b0*/  SHF.L.U32 R5, R103, 0x8, RZ ;  /* 0x0000000867057819 */ /* 0x000fe200000006ff */
[C---:B------:R-:W-:Y:S01]  /*76c0*/  IMAD R39, R78.reuse, R39, RZ ;  /* 0x000000274e277224 */ /* 0x040fe200078e02ff */
[----:B------:R-:W-:Y:S01]  /*76d0*/  SHF.R.S32.HI R2, RZ, 0x18, R2 ;  /* 0x00000018ff027819 */ /* 0x000fe20000011402 */
[-C--:B------:R-:W-:Y:S01]  /*76e0*/  IMAD R12, R3, R82.reuse, R12 ;  /* 0x00000052030c7224 */ /* 0x080fe200078e020c */
[----:B------:R-:W-:Y:S01]  /*76f0*/  SHF.R.S32.HI R5, RZ, 0x18, R5 ;  /* 0x00000018ff057819 */ /* 0x000fe20000011405 */
[----:B------:R-:W-:Y:S01]  /*7700*/  IMAD R43, R78, R43, RZ ;  /* 0x0000002b4e2b7224 */ /* 0x000fe200078e02ff */
[----:B------:R-:W-:Y:S01]  /*7710*/  SHF.R.S32.HI R4, RZ, 0x18, R103 ;  /* 0x00000018ff047819 */ /* 0x000fe20000011467 */
[-C--:B------:R-:W-:Y:S01]  /*7720*/  IMAD R13, R2, R82.reuse, R13 ;  /* 0x00000052020d7224 */ /* 0x080fe200078e020d */
[C---:B----4-:R-:W-:Y:S01]  /*7730*/  SHF.L.U32 R0, R88.reuse, 0x10, RZ ;  /* 0x0000001058007819 */ /* 0x050fe200000006ff */
[-C--:B------:R-:W-:Y:S01]  /*7740*/  IMAD R14, R5, R82.reuse, R14 ;  /* 0x00000052050e7224 */ /* 0x080fe200078e020e */
[C---:B------:R-:W-:Y:S01]  /*7750*/  PRMT R3, R88.reuse, 0x8880, RZ ;  /* 0x0000888058037816 */ /* 0x040fe200000000ff */
[----:B------:R-:W-:Y:S01]  /*7760*/  IMAD.SHL.U32 R2, R88, 0x100, RZ ;  /* 0x0000010058027824 */ /* 0x000fe200078e00ff */
[----:B------:R-:W-:Y:S01]  /*7770*/  SHF.R.S32.HI R0, RZ, 0x18, R0 ;  /* 0x00000018ff007819 */ /* 0x000fe20000011400 */
[-C--:B------:R-:W-:Y:S01]  /*7780*/  IMAD R19, R4, R82.reuse, R19 ;  /* 0x0000005204137224 */ /* 0x080fe200078e0213 */
[----:B------:R-:W-:Y:S01]  /*7790*/  SHF.L.U32 R4, R89, 0x10, RZ ;  /* 0x0000001059047819 */ /* 0x000fe200000006ff */
[-C--:B------:R-:W-:Y:S01]  /*77a0*/  IMAD R16, R3, R82.reuse, R16 ;  /* 0x0000005203107224 */ /* 0x080fe200078e0210 */
[----:B------:R-:W-:Y:S01]  /*77b0*/  SHF.R.S32.HI R5, RZ, 0x18, R2 ;  /* 0x00000018ff057819 */ /* 0x000fe20000011402 */
[-C--:B------:R-:W-:Y:S01]  /*77c0*/  IMAD R17, R0, R82.reuse, R17 ;  /* 0x0000005200117224 */ /* 0x080fe200078e0211 */
[----:B------:R-:W-:Y:S01]  /*77d0*/  SHF.R.S32.HI R0, RZ, 0x18, R88 ;  /* 0x00000018ff007819 */ /* 0x000fe20000011458 */
[----:B------:R-:W-:Y:S01]  /*77e0*/  IMAD R47, R78, R47, RZ ;  /* 0x0000002f4e2f7224 */ /* 0x000fe200078e02ff */
[----:B------:R-:W-:Y:S01]  /*77f0*/  PRMT R3, R89, 0x8880, RZ ;  /* 0x0000888059037816 */ /* 0x000fe200000000ff */
[-C--:B------:R-:W-:Y:S01]  /*7800*/  IMAD R18, R5, R82.reuse, R18 ;  /* 0x0000005205127224 */ /* 0x080fe200078e0212 */
[----:B------:R-:W-:Y:S01]  /*7810*/  SHF.L.U32 R2, R89, 0x8, RZ ;  /* 0x0000000859027819 */ /* 0x000fe200000006ff */
[-C--:B------:R-:W-:Y:S01]  /*7820*/  IMAD R23, R0, R82.reuse, R23 ;  /* 0x0000005200177224 */ /* 0x080fe200078e0217 */
[----:B------:R-:W-:Y:S01]  /*7830*/  SHF.R.S32.HI R0, RZ, 0x18, R4 ;  /* 0x00000018ff007819 */ /* 0x000fe20000011404 */
[-C--:B------:R-:W-:Y:S01]  /*7840*/  IMAD R20, R3, R82.reuse, R20 ;  /* 0x0000005203147224 */ /* 0x080fe200078e0214 */
[----:B------:R-:W-:Y:S01]  /*7850*/  SHF.R.S32.HI R5, RZ, 0x18, R2 ;  /* 0x00000018ff057819 */ /* 0x000fe20000011402 */
[----:B------:R-:W-:Y:S01]  /*7860*/  IMAD R55, R78, R55, RZ ;  /* 0x000000374e377224 */ /* 0x000fe200078e02ff */
[----:B------:R-:W-:Y:S01]  /*7870*/  SHF.R.S32.HI R2, RZ, 0x18, R89 ;  /* 0x00000018ff027819 */ /* 0x000fe20000011459 */
[-C--:B------:R-:W-:Y:S01]  /*7880*/  IMAD R21, R0, R82.reuse, R21 ;  /* 0x0000005200157224 */ /* 0x080fe200078e0215 */
[C---:B------:R-:W-:Y:S01]  /*7890*/  SHF.L.U32 R0, R90.reuse, 0x10, RZ ;  /* 0x000000105a007819 */ /* 0x040fe200000006ff */
[-C--:B------:R-:W-:Y:S01]  /*78a0*/  IMAD R22, R5, R82.reuse, R22 ;  /* 0x0000005205167224 */ /* 0x080fe200078e0216 */
[----:B------:R-:W-:Y:S01]  /*78b0*/  PRMT R3, R90, 0x8880, RZ ;  /* 0x000088805a037816 */ /* 0x000fe200000000ff */
        /* <DEDUP_REMOVED lines=9> */
[----:B------:R-:W-:Y:S01]  /*7950*/  SHF.L.U32 R0, R91, 0x10, RZ ;  /* 0x000000105b007819 */ /* 0x000fe200000006ff */
[-C--:B------:R-:W-:Y:S01]  /*7960*/  IMAD R26, R5, R82.reuse, R26 ;  /* 0x00000052051a7224 */ /* 0x080fe200078e021a */
[C---:B------:R-:W-:Y:S01]  /*7970*/  PRMT R3, R91.reuse, 0x8880, RZ ;  /* 0x000088805b037816 */ /* 0x040fe200000000ff */
[-C--:B------:R-:W-:Y:S01]  /*7980*/  IMAD R31, R2, R82.reuse, R31 ;  /* 0x00000052021f7224 */ /* 0x080fe200078e021f */
[----:B------:R-:W-:Y:S01]  /*7990*/  SHF.L.U32 R2, R91, 0x8, RZ ;  /* 0x000000085b027819 */ /* 0x000fe200000006ff */
[----:B------:R-:W-:Y:S01]  /*79a0*/  IMAD R67, R78, R67, RZ ;  /* 0x000000434e437224 */ /* 0x000fe200078e02ff */
[----:B------:R-:W-:Y:S01]  /*79b0*/  SHF.R.S32.HI R0, RZ, 0x18, R0 ;  /* 0x00000018ff007819 */ /* 0x000fe20000011400 */
[-C--:B------:R-:W-:Y:S01]  /*79c0*/  IMAD R28, R3, R82.reuse, R28 ;  /* 0x00000052031c7224 */ /* 0x080fe200078e021c */
[----:B------:R-:W-:Y:S02]  /*79d0*/  SHF.R.S32.HI R5, RZ, 0x18, R2 ;  /* 0x00000018ff057819 */ /* 0x000fe40000011402 */
[----:B------:R-:W-:Y:S01]  /*79e0*/  SHF.R.S32.HI R2, RZ, 0x18, R91 ;  /* 0x00000018ff027819 */ /* 0x000fe2000001145b */
[-C--:B------:R-:W-:Y:S01]  /*79f0*/  IMAD R29, R0, R82.reuse, R29 ;  /* 0x00000052001d7224 */ /* 0x080fe200078e021d */
[C---:B-1----:R-:W-:Y:S01]  /*7a00*/  PRMT R3, R92.reuse, 0x8880, RZ ;  /* 0x000088805c037816 */ /* 0x042fe200000000ff */
[----:B------:R-:W-:Y:S01]  /*7a10*/  IMAD.U32 R0, R92, 0x10000, RZ ;  /* 0x000100005c007824 */ /* 0x000fe200078e00ff */
[----:B------:R-:W-:Y:S01]  /*7a20*/  SHF.L.U32 R4, R93, 0x10, RZ ;  /* 0x000000105d047819 */ /* 0x000fe200000006ff */
[----:B------:R-:W-:Y:S01]  /*7a30*/  IMAD R30, R5, R82, R30 ;  /* 0x00000052051e7224 */ /* 0x000fe200078e021e */
[----:B------:R-:W-:Y:S01]  /*7a40*/  I2IP.S8.S32.SAT R10, R15, R10, RZ ;  /* 0x0000000a0f0a7239 */ /* 0x000fe200000014ff */
[-C--:B------:R-:W-:Y:S01]  /*7a50*/  IMAD R35, R2, R82.reuse, R35 ;  /* 0x0000005202237224 */ /* 0x080fe200078e0223 */
[----:B------:R-:W-:Y:S01]  /*7a60*/  SHF.L.U32 R2, R92, 0x8, RZ ;  /* 0x000000085c027819 */ /* 0x000fe200000006ff */
[-C--:B------:R-:W-:Y:S01]  /*7a70*/  IMAD R32, R3, R82.reuse, R32 ;  /* 0x0000005203207224 */ /* 0x080fe200078e0220 */
[----:B------:R-:W-:Y:S02]  /*7a80*/  SHF.R.S32.HI R0, RZ, 0x18, R0 ;  /* 0x00000018ff007819 */ /* 0x000fe40000011400 */
[----:B------:R-:W-:Y:S02]  /*7a90*/  SHF.R.S32.HI R5, RZ, 0x18, R2 ;  /* 0x00000018ff057819 */ /* 0x000fe40000011402 */
[----:B------:R-:W-:Y:S01]  /*7aa0*/  PRMT R3, R93, 0x8880, RZ ;  /* 0x000088805d037816 */ /* 0x000fe200000000ff */
[-C--:B------:R-:W-:Y:S01]  /*7ab0*/  IMAD R33, R0, R82.reuse, R33 ;  /* 0x0000005200217224 */ /* 0x080fe200078e0221 */
[----:B------:R-:W-:Y:S01]  /*7ac0*/  SHF.R.S32.HI R0, RZ, 0x18, R92 ;  /* 0x00000018ff007819 */ /* 0x000fe2000001145c */
[----:B------:R-:W-:Y:S01]  /*7ad0*/  IMAD R34, R5, R82, R34 ;  /* 0x0000005205227224 */ /* 0x000fe200078e0222 */
[----:B------:R-:W-:Y:S02]  /*7ae0*/  SHF.L.U32 R2, R93, 0x8, RZ ;  /* 0x000000085d027819 */ /* 0x000fe400000006ff */
[----:B------:R-:W-:Y:S01]  /*7af0*/  I2IP.S8.S32.SAT R14, R19, R14, RZ ;  /* 0x0000000e130e7239 */ /* 0x000fe200000014ff */
[-C--:B------:R-:W-:Y:S01]  /*7b00*/  IMAD R39, R0, R82.reuse, R39 ;  /* 0x0000005200277224 */ /* 0x080fe200078e0227 */
[----:B------:R-:W-:Y:S01]  /*7b10*/  SHF.R.S32.HI R0, RZ, 0x18, R4 ;  /* 0x00000018ff007819 */ /* 0x000fe20000011404 */
[-C--:B------:R-:W-:Y:S01]  /*7b20*/  IMAD R36, R3, R82.reuse, R36 ;  /* 0x0000005203247224 */ /* 0x080fe200078e0224 */
[----:B------:R-:W-:Y:S02]  /*7b30*/  SHF.R.S32.HI R5, RZ, 0x18, R2 ;  /* 0x00000018ff057819 */ /* 0x000fe40000011402 */
[----:B------:R-:W-:Y:S01]  /*7b40*/  SHF.L.U32 R2, R94, 0x10, RZ ;  /* 0x000000105e027819 */ /* 0x000fe200000006ff */
[-C--:B------:R-:W-:Y:S01]  /*7b50*/  IMAD R37, R0, R82.reuse, R37 ;  /* 0x0000005200257224 */ /* 0x080fe200078e0225 */
[----:B------:R-:W-:Y:S01]  /*7b60*/  SHF.R.S32.HI R0, RZ, 0x18, R93 ;  /* 0x00000018ff007819 */ /* 0x000fe2000001145d */
[-C--:B------:R-:W-:Y:S01]  /*7b70*/  IMAD R38, R5, R82.reuse, R38 ;  /* 0x0000005205267224 */ /* 0x080fe200078e0226 */
[C---:B------:R-:W-:Y:S02]  /*7b80*/  PRMT R3, R94.reuse, 0x8880, RZ ;  /* 0x000088805e037816 */ /* 0x040fe400000000ff */
[----:B------:R-:W-:Y:S01]  /*7b90*/  SHF.L.U32 R5, R94, 0x8, RZ ;  /* 0x000000085e057819 */ /* 0x000fe200000006ff */
[-C--:B------:R-:W-:Y:S01]  /*7ba0*/  IMAD R43, R0, R82.reuse, R43 ;  /* 0x00000052002b7224 */ /* 0x080fe200078e022b */
[----:B------:R-:W-:Y:S01]  /*7bb0*/  SHF.R.S32.HI R2, RZ, 0x18, R2 ;  /* 0x00000018ff027819 */ /* 0x000fe20000011402 */
[-C--:B------:R-:W-:Y:S01]  /*7bc0*/  IMAD R40, R3, R82.reuse, R40 ;  /* 0x0000005203287224 */ /* 0x080fe200078e0228 */
[----:B------:R-:W-:Y:S02]  /*7bd0*/  SHF.R.S32.HI R5, RZ, 0x18, R5 ;  /* 0x00000018ff057819 */ /* 0x000fe40000011405 */
[----:B------:R-:W-:Y:S01]  /*7be0*/  SHF.R.S32.HI R4, RZ, 0x18, R94 ;  /* 0x00000018ff047819 */ /* 0x000fe2000001145e */
[-C--:B------:R-:W-:Y:S01]  /*7bf0*/  IMAD R41, R2, R82.reuse, R41 ;  /* 0x0000005202297224 */ /* 0x080fe200078e0229 */
[----:B------:R-:W-:Y:S01]  /*7c00*/  SHF.L.U32 R0, R95, 0x10, RZ ;  /* 0x000000105f007819 */ /* 0x000fe200000006ff */
[-C--:B------:R-:W-:Y:S01]  /*7c10*/  IMAD R42, R5, R82.reuse, R42 ;  /* 0x00000052052a7224 */ /* 0x080fe200078e022a */
[C---:B------:R-:W-:Y:S01]  /*7c20*/  PRMT R3, R95.reuse, 0x8880, RZ ;  /* 0x000088805f037816 */ /* 0x040fe200000000ff */
[-C--:B------:R-:W-:Y:S01]  /*7c30*/  IMAD R47, R4, R82.reuse, R47 ;  /* 0x00000052042f7224 */ /* 0x080fe200078e022f */
[----:B------:R-:W-:Y:S02]  /*7c40*/  SHF.L.U32 R2, R95, 0x8, RZ ;  /* 0x000000085f027819 */ /* 0x000fe400000006ff */
[----:B------:R-:W-:Y:S01]  /*7c50*/  SHF.R.S32.HI R0, RZ, 0x18, R0 ;  /* 0x00000018ff007819 */ /* 0x000fe20000011400 */
[-C--:B------:R-:W-:Y:S01]  /*7c60*/  IMAD R44, R3, R82.reuse, R44 ;  /* 0x00000052032c7224 */ /* 0x080fe200078e022c */
[----:B------:R-:W-:Y:S02]  /*7c70*/  SHF.R.S32.HI R5, RZ, 0x18, R2 ;  /* 0x00000018ff057819 */ /* 0x000fe40000011402 */
[----:B------:R-:W-:Y:S01]  /*7c80*/  SHF.R.S32.HI R2, RZ, 0x18, R95 ;  /* 0x00000018ff027819 */ /* 0x000fe2000001145f */
[-C--:B------:R-:W-:Y:S01]  /*7c90*/  IMAD R45, R0, R82.reuse, R45 ;  /* 0x00000052002d7224 */ /* 0x080fe200078e022d */
[----:B------:R-:W-:Y:S01]  /*7ca0*/  PRMT R3, R96, 0x8880, RZ ;  /* 0x0000888060037816 */ /* 0x000fe200000000ff */
[-C--:B------:R-:W-:Y:S01]  /*7cb0*/  IMAD R46, R5, R82.reuse, R46 ;  /* 0x00000052052e7224 */ /* 0x080fe200078e022e */
[C---:B------:R-:W-:Y:S01]  /*7cc0*/  SHF.L.U32 R4, R97.reuse, 0x10, RZ ;  /* 0x0000001061047819 */ /* 0x040fe200000006ff */
[-C--:B------:R-:W-:Y:S01]  /*7cd0*/  IMAD R51, R2, R82.reuse, R51 ;  /* 0x0000005202337224 */ /* 0x080fe200078e0233 */
[----:B------:R-:W-:Y:S01]  /*7ce0*/  SHF.R.S32.HI R2, RZ, 0x18, R96 ;  /* 0x00000018ff027819 */ /* 0x000fe20000011460 */
[C---:B------:R-:W-:Y:S01]  /*7cf0*/  IMAD.U32 R0, R96.reuse, 0x10000, RZ ;  /* 0x0001000060007824 */ /* 0x040fe200078e00ff */
[----:B------:R-:W-:Y:S01]  /*7d00*/  PRMT R5, R97, 0x8880, RZ ;  /* 0x0000888061057816 */ /* 0x000fe200000000ff */
[-C--:B------:R-:W-:Y:S01]  /*7d10*/  IMAD R48, R3, R82.reuse, R48 ;  /* 0x0000005203307224 */ /* 0x080fe200078e0230 */
[----:B------:R-:W-:Y:S02]  /*7d20*/  SHF.L.U32 R3, R96, 0x8, RZ ;  /* 0x0000000860037819 */ /* 0x000fe400000006ff */
[----:B------:R-:W-:Y:S02]  /*7d30*/  SHF.R.S32.HI R0, RZ, 0x18, R0 ;  /* 0x00000018ff007819 */ /* 0x000fe40000011400 */
[----:B------:R-:W-:Y:S02]  /*7d40*/  SHF.R.S32.HI R3, RZ, 0x18, R3 ;  /* 0x00000018ff037819 */ /* 0x000fe40000011403 */
[----:B------:R-:W-:Y:S01]  /*7d50*/  SHF.R.S32.HI R4, RZ, 0x18, R4 ;  /* 0x00000018ff047819 */ /* 0x000fe20000011404 */
[-C--:B------:R-:W-:Y:S01]  /*7d60*/  IMAD R49, R0, R82.reuse, R49 ;  /* 0x0000005200317224 */ /* 0x080fe200078e0231 */
[----:B------:R-:W-:Y:S01]  /*7d70*/  SHF.R.S32.HI R0, RZ, 0x18, R97 ;  /* 0x00000018ff007819 */ /* 0x000fe20000011461 */
[-C--:B------:R-:W-:Y:S01]  /*7d80*/  IMAD R50, R3, R82.reuse, R50 ;  /* 0x0000005203327224 */ /* 0x080fe200078e0232 */
[----:B------:R-:W-:Y:S01]  /*7d90*/  SHF.L.U32 R3, R97, 0x8, RZ ;  /* 0x0000000861037819 */ /* 0x000fe200000006ff */
[-C--:B------:R-:W-:Y:S01]  /*7da0*/  IMAD R55, R2, R82.reuse, R55 ;  /* 0x0000005202377224 */ /* 0x080fe200078e0237 */
        /* <DEDUP_REMOVED lines=8> */
[----:B------:R-:W-:Y:S01]  /*7e30*/  IMAD R59, R0, R82, R59 ;  /* 0x00000052003b7224 */ /* 0x000fe200078e023b */
[----:B------:R-:W-:Y:S01]  /*7e40*/  I2IP.S8.S32.SAT R18, R23, R18, RZ ;  /* 0x0000001217127239 */ /* 0x000fe200000014ff */
[----:B------:R-:W-:Y:S01]  /*7e50*/  IMAD R56, R5, R82, R56 ;  /* 0x0000005205387224 */ /* 0x000fe200078e0238 */
[----:B------:R-:W-:Y:S01]  /*7e60*/  I2IP.S8.S32.SAT R86, R9, R8, R10 ;  /* 0x0000000809567239 */ /* 0x000fe2000000140a */
[----:B------:R-:W-:Y:S01]  /*7e70*/  IMAD R57, R2, R82, R57 ;  /* 0x0000005202397224 */ /* 0x000fe200078e0239 */
[----:B------:R-:W-:Y:S02]  /*7e80*/  I2IP.S8.S32.SAT R87, R13, R12, R14 ;  /* 0x0000000c0d577239 */ /* 0x000fe4000000140e */
[----:B------:R-:W-:Y:S02]  /*7e90*/  SHF.R.S32.HI R7, RZ, 0x18, R7 ;  /* 0x00000018ff077819 */ /* 0x000fe40000011407 */
[----:B------:R-:W-:Y:S01]  /*7ea0*/  SHF.L.U32 R2, R99, 0x10, RZ ;  /* 0x0000001063027819 */ /* 0x000fe200000006ff */
[----:B------:R1:W-:Y:S01]  /*7eb0*/  STS.128 [R153+UR49+0xa200], R84 ;  /* 0x00a2005499007988 */ /* 0x0003e20008000c31 */
[----:B------:R-:W-:Y:S01]  /*7ec0*/  SHF.R.S32.HI R0, RZ, 0x18, R98 ;  /* 0x00000018ff007819 */ /* 0x000fe20000011462 */
[----:B------:R-:W-:Y:S01]  /*7ed0*/  IMAD R58, R7, R82, R58 ;  /* 0x00000052073a7224 */ /* 0x000fe200078e023a */
[----:B------:R-:W-:Y:S02]  /*7ee0*/  I2IP.S8.S32.SAT R16, R17, R16, R18 ;  /* 0x0000001011107239 */ /* 0x000fe40000001412 */
[----:B------:R-:W-:Y:S01]  /*7ef0*/  I2IP.S8.S32.SAT R17, R27, R22, RZ ;  /* 0x000000161b117239 */ /* 0x000fe200000014ff */
[----:B------:R-:W-:Y:S01]  /*7f00*/  IMAD R63, R0, R82, R63 ;  /* 0x00000052003f7224 */ /* 0x000fe200078e023f */
[----:B------:R-:W-:Y:S02]  /*7f10*/  I2IP.S8.S32.SAT R18, R31, R26, RZ ;  /* 0x0000001a1f127239 */ /* 0x000fe400000014ff */
[----:B------:R-:W-:Y:S02]  /*7f20*/  I2IP.S8.S32.SAT R19, R35, R30, RZ ;  /* 0x0000001e23137239 */ /* 0x000fe400000014ff */
[C---:B------:R-:W-:Y:S02]  /*7f30*/  PRMT R3, R99.reuse, 0x8880, RZ ;  /* 0x0000888063037816 */ /* 0x040fe400000000ff */
[----:B------:R-:W-:Y:S02]  /*7f40*/  SHF.L.U32 R5, R99, 0x8, RZ ;  /* 0x0000000863057819 */ /* 0x000fe400000006ff */
[----:B------:R-:W-:Y:S01]  /*7f50*/  SHF.R.S32.HI R2, RZ, 0x18, R2 ;  /* 0x00000018ff027819 */ /* 0x000fe20000011402 */
[----:B------:R-:W-:Y:S01]  /*7f60*/  IMAD R60, R3, R82, R60 ;  /* 0x00000052033c7224 */ /* 0x000fe200078e023c */
[----:B------:R-:W-:Y:S02]  /*7f70*/  I2IP.S8.S32.SAT R17, R21, R20, R17 ;  /* 0x0000001415117239 */ /* 0x000fe40000001411 */
[----:B------:R-:W-:Y:S01]  /*7f80*/  I2IP.S8.S32.SAT R18, R25, R24, R18 ;  /* 0x0000001819127239 */ /* 0x000fe20000001412 */
[----:B------:R-:W-:Y:S01]  /*7f90*/  IMAD R61, R2, R82, R61 ;  /* 0x00000052023d7224 */ /* 0x000fe200078e023d */
[----:B------:R-:W-:Y:S02]  /*7fa0*/  I2IP.S8.S32.SAT R19, R29, R28, R19 ;  /* 0x0000001c1d137239 */ /* 0x000fe40000001413 */
[----:B------:R-:W-:Y:S02]  /*7fb0*/  SHF.R.S32.HI R5, RZ, 0x18, R5 ;  /* 0x00000018ff057819 */ /* 0x000fe40000011405 */
[----:B------:R-:W-:Y:S01]  /*7fc0*/  SHF.R.S32.HI R4, RZ, 0x18, R99 ;  /* 0x00000018ff047819 */ /* 0x000fe20000011463 */
[----:B------:R1:W-:Y:S01]  /*7fd0*/  STS.128 [R172+0xa200], R16 ;  /* 0x00a20010ac007388 */ /* 0x0003e20000000c00 */
[----:B------:R-:W-:Y:S01]  /*7fe0*/  I2IP.S8.S32.SAT R34, R39, R34, RZ ;  /* 0x0000002227227239 */ /* 0x000fe200000014ff */
[----:B------:R-:W-:Y:S01]  /*7ff0*/  IMAD R62, R5, R82, R62 ;  /* 0x00000052053e7224 */ /* 0x000fe200078e023e */
[----:B------:R-:W-:Y:S01]  /*8000*/  I2IP.S8.S32.SAT R38, R43, R38, RZ ;  /* 0x000000262b267239 */ /* 0x000fe200000014ff */
[----:B------:R-:W-:Y:S01]  /*8010*/  IMAD R67, R4, R82, R67 ;  /* 0x0000005204437224 */ /* 0x000fe200078e0243 */
[----:B------:R-:W-:Y:S02]  /*8020*/  I2IP.S8.S32.SAT R42, R47, R42, RZ ;  /* 0x0000002a2f2a7239 */ /* 0x000fe400000014ff */
[----:B------:R-:W-:Y:S02]  /*8030*/  I2IP.S8.S32.SAT R35, R51, R46, RZ ;  /* 0x0000002e33237239 */ /* 0x000fe400000014ff */
[----:B------:R-:W-:Y:S02]  /*8040*/  I2IP.S8.S32.SAT R32, R33, R32, R34 ;  /* 0x0000002021207239 */ /* 0x000fe40000001422 */
[----:B------:R-:W-:Y:S02]  /*8050*/  I2IP.S8.S32.SAT R33, R37, R36, R38 ;  /* 0x0000002425217239 */ /* 0x000fe40000001426 */
[----:B------:R-:W-:Y:S02]  /*8060*/  I2IP.S8.S32.SAT R34, R41, R40, R42 ;  /* 0x0000002829227239 */ /* 0x000fe4000000142a */
[----:B------:R-:W-:Y:S02]  /*8070*/  I2IP.S8.S32.SAT R35, R45, R44, R35 ;  /* 0x0000002c2d237239 */ /* 0x000fe40000001423 */
[----:B------:R-:W-:Y:S02]  /*8080*/  I2IP.S8.S32.SAT R50, R55, R50, RZ ;  /* 0x0000003237327239 */ /* 0x000fe400000014ff */
[----:B------:R-:W-:Y:S01]  /*8090*/  I2IP.S8.S32.SAT R54, R59, R54, RZ ;  /* 0x000000363b367239 */ /* 0x000fe200000014ff */
[----:B------:R1:W-:Y:S01]  /*80a0*/  STS.128 [R171+0xa200], R32 ;  /* 0x00a20020ab007388 */ /* 0x0003e20000000c00 */
[----:B------:R-:W-:Y:S02]  /*80b0*/  I2IP.S8.S32.SAT R58, R63, R58, RZ ;  /* 0x0000003a3f3a7239 */ /* 0x000fe400000014ff */
[----:B------:R-:W-:Y:S02]  /*80c0*/  I2IP.S8.S32.SAT R62, R67, R62, RZ ;  /* 0x0000003e433e7239 */ /* 0x000fe400000014ff */
[----:B------:R-:W-:Y:S02]  /*80d0*/  I2IP.S8.S32.SAT R48, R49, R48, R50 ;  /* 0x0000003031307239 */ /* 0x000fe40000001432 */
[----:B------:R-:W-:Y:S02]  /*80e0*/  I2IP.S8.S32.SAT R49, R53, R52, R54 ;  /* 0x0000003435317239 */ /* 0x000fe40000001436 */
[----:B------:R-:W-:Y:S02]  /*80f0*/  I2IP.S8.S32.SAT R50, R57, R56, R58 ;  /* 0x0000003839327239 */ /* 0x000fe4000000143a */
[----:B------:R-:W-:Y:S02]  /*8100*/  I2IP.S8.S32.SAT R51, R61, R60, R62 ;  /* 0x0000003c3d337239 */ /* 0x000fe4000000143e */
[----:B------:R-:W-:Y:S02]  /*8110*/  LEA R0, R160, UR49, 0x3 ;  /* 0x00000031a0007c11 */ /* 0x000fe4000f8e18ff */
[----:B------:R-:W-:Y:S01]  /*8120*/  @P6 SHF.L.U32 R3, R159, 0x1f, RZ ;  /* 0x0000001f9f036819 */ /* 0x000fe200000006ff */
        /* <DEDUP_REMOVED lines=9> */
[----:B------:R-:W-:Y:S02]  /*81c0*/  UIADD3 UR8, UP0, UPT, UR52, 0x680, URZ ;  /* 0x0000068034087890 */ /* 0x000fe4000ff1e0ff */
[----:B------:R-:W-:Y:S02]  /*81d0*/  UIADD3 UR5, UPT, UPT, UR41, 0x40, URZ ;  /* 0x0000004029057890 */ /* 0x000fe4000fffe0ff */
[----:B------:R-:W-:Y:S02]  /*81e0*/  UIADD3 UR4, UPT, UPT, UR49, 0xa200, URZ ;  /* 0x0000a20031047890 */ /* 0x000fe4000fffe0ff */
[----:B------:R-:W-:Y:S01]  /*81f0*/  UIADD3.X UR9, UPT, UPT, URZ, UR53, URZ, UP0, !UPT ;  /* 0x00000035ff097290 */ /* 0x000fe200087fe4ff */
[----:B------:R-:W-:Y:S01]  /*8200*/  UMOV UR6, UR42 ;  /* 0x0000002a00067c82 */ /* 0x000fe20008000000 */
[----:B------:R-:W-:Y:S07]  /*8210*/  UMOV UR7, UR36 ;  /* 0x0000002400077c82 */ /* 0x000fee0008000000 */
[----:B------:R2:W-:Y:S01]  /*8220*/  UTMASTG.3D [UR4], [UR8] ;  /* 0x00000004080073b5 */ /* 0x0005e20008010000 */
[----:B------:R0:W-:Y:S01]  /*8230*/  UTMACMDFLUSH ;  /* 0x00000000000079b7 */ /* 0x0001e20000000000 */
[----:B--2---:R-:W-:Y:S04]  /*8240*/  DEPBAR.LE SB0, 0x1 ;  /* 0x000080400000791a */ /* 0x004fe80000000000 */
.L_x_105:
[----:B------:R-:W-:Y:S05]  /*8250*/  BSYNC.RECONVERGENT B0 ;  /* 0x0000000000007941 */ /* 0x000fea0003800200 */
.L_x_104:
        /* <DEDUP_REMOVED lines=16> */
.L_x_109:
[----:B------:R-:W-:Y:S05]  /*8360*/  BSYNC B0 ;  /* 0x0000000000007941 */ /* 0x000fea0003800000 */
.L_x_108:
        /* <DEDUP_REMOVED lines=19> */
[----:B--234-:R-:W-:Y:S02]  /*84a0*/  LOP3.LUT R159, R159, R0, RZ, 0x3c, !PT ;  /* 0x000000009f9f7212 */ /* 0x01cfe400078e3cff */
.L_x_107:
[----:B------:R-:W-:Y:S05]  /*84b0*/  BSYNC B1 ;  /* 0x0000000000017941 */ /* 0x000fea0003800000 */
.L_x_106:
[----:B------:R-:W-:Y:S05]  /*84c0*/  VIADD R3, R80, 0x80 ;  /* 0x0000008050037836 */ /* 0x000fea0000000000 */
        /* <DEDUP_REMOVED lines=9> */
[----:B------:R-:W3:Y:S01]  /*8560*/  LDCU.64 UR6, c[0x4][0x80] ;  /* 0x01001000ff0677ac */ /* 0x000ee20008000a00 */
[----:B------:R-:W4:Y:S01]  /*8570*/  LDC.64 R2, c[0x4][R3] ;  /* 0x0100000003027b82 */ /* 0x000f220000000a00 */
[----:B------:R-:W5:Y:S01]  /*8580*/  LDCU.64 UR4, c[0x4][0x18] ;  /* 0x01000300ff0477ac */ /* 0x000f620008000a00 */
[----:B--2---:R-:W-:Y:S01]  /*8590*/  MOV R5, UR9 ;  /* 0x0000000900057c02 */ /* 0x004fe20008000f00 */
[----:B------:R-:W-:Y:S01]  /*85a0*/  IMAD.U32 R4, RZ, RZ, UR8 ;  /* 0x00000008ff047e24 */ /* 0x000fe2000f8e00ff */
[----:B---3--:R-:W-:Y:S01]  /*85b0*/  MOV R7, UR7 ;  /* 0x0000000700077c02 */ /* 0x008fe20008000f00 */
[----:B------:R-:W-:Y:S01]  /*85c0*/  IMAD.U32 R6, RZ, RZ, UR6 ;  /* 0x00000006ff067e24 */ /* 0x000fe2000f8e00ff */
[----:B-----5:R-:W-:Y:S01]  /*85d0*/  MOV R11, UR5 ;  /* 0x00000005000b7c02 */ /* 0x020fe20008000f00 */
[----:B------:R-:W-:Y:S02]  /*85e0*/  IMAD.U32 R10, RZ, RZ, UR4 ;  /* 0x00000004ff0a7e24 */ /* 0x000fe4000f8e00ff */
[----:B------:R-:W-:Y:S07]  /*85f0*/  LEPC R20, `(.L_x_111) ;  /* 0x000000001014794e */ /* 0x000fee0000000000 */
[----:B-1--4-:R-:W-:Y:S05]  /*8600*/  CALL.ABS.NOINC R2 ;  /* 0x0000000002007343 */ /* 0x012fea0003c00000 */
.L_x_111:
[----:B------:R-:W-:Y:S05]  /*8610*/  WARPSYNC.ALL ;  /* 0x0000000000007948 */ /* 0x000fea0003800000 */
[----:B------:R-:W-:Y:S01]  /*8620*/  R2UR UR4, R80 ;  /* 0x00000000500472ca */ /* 0x000fe200000e0000 */
[----:B------:R-:W-:Y:S01]  /*8630*/  BSSY.RECONVERGENT B0, `(.L_x_112) ;  /* 0x000011f000007945 */ /* 0x000fe20003800200 */
[C---:B------:R-:W-:Y:S02]  /*8640*/  PRMT R81, R100.reuse, 0x8880, RZ ;  /* 0x0000888064517816 */ /* 0x040fe400000000ff */
[C---:B-1----:R-:W-:Y:S02]  /*8650*/  SHF.L.U32 R84, R100.reuse, 0x8, RZ ;  /* 0x0000000864547819 */ /* 0x042fe400000006ff */
[----:B------:R-:W-:Y:S02]  /*8660*/  SHF.L.U32 R83, R100, 0x10, RZ ;  /* 0x0000001064537819 */ /* 0x000fe400000006ff */
[----:B------:R-:W-:Y:S02]  /*8670*/  SHF.R.S32.HI R84, RZ, 0x18, R84 ;  /* 0x00000018ff547819 */ /* 0x000fe40000011454 */
[----:B------:R-:W-:Y:S02]  /*8680*/  SHF.R.S32.HI R83, RZ, 0x18, R83 ;  /* 0x00000018ff537819 */ /* 0x000fe40000011453 */
[----:B------:R-:W-:Y:S01]  /*8690*/  ISETP.NE.AND P0, PT, R167, RZ, PT ;  /* 0x000000ffa700720c */ /* 0x000fe20003f05270 */
[----:B------:R-:W1:Y:S01]  /*86a0*/  LDTM.x64 R4, tmem[UR4+0x80] ;  /* 0x00008004000479ee */ /* 0x000e620008340000 */
[----:B------:R-:W-:Y:S01]  /*86b0*/  ISETP.NE.AND P6, PT, R117, RZ, PT ;  /* 0x000000ff7500720c */ /* 0x000fe20003fc5270 */
[C---:B-1----:R-:W-:Y:S02]  /*86c0*/  IMAD R0, R78.reuse, R4, RZ ;  /* 0x000000044e007224 */ /* 0x042fe400078e02ff */
        /* <DEDUP_REMOVED lines=141> */
[C---:B------:R-:W-:Y:S01]  /*8fa0*/  PRMT R3, R92.reuse, 0x8880, RZ ;  /* 0x000088805c037816 */ /* 0x040fe200000000ff */
        /* <DEDUP_REMOVED lines=124> */
[----:B------:R-:W-:Y:S02]  /*9770*/  UIADD3 UR8, UP0, UPT, UR52, 0x680, URZ ;  /* 0x0000068034087890 */ /* 0x000fe4000ff1e0ff */
[----:B------:R-:W-:Y:S02]  /*9780*/  UIADD3 UR5, UPT, UPT, UR41, 0x80, URZ ;  /* 0x0000008029057890 */ /* 0x000fe4000fffe0ff */
[----:B------:R-:W-:Y:S01]  /*9790*/  MOV R166, UR10 ;  /* 0x0000000a00a67c02 */ /* 0x000fe20008000f00 */
[----:B------:R-:W-:Y:S01]  /*97a0*/  UIADD3.X UR9, UPT, UPT, URZ, UR53, URZ, UP0, !UPT ;  /* 0x00000035ff097290 */ /* 0x000fe200087fe4ff */
[----:B------:R-:W-:Y:S02]  /*97b0*/  UMOV UR6, UR42 ;  /* 0x0000002a00067c82 */ /* 0x000fe40008000000 */
[----:B------:R-:W-:Y:S01]  /*97c0*/  R2UR UR4, R166 ;  /* 0x00000000a60472ca */ /* 0x000fe200000e0000 */
[----:B------:R-:W-:Y:S11]  /*97d0*/  UMOV UR7, UR36 ;  /* 0x0000002400077c82 */ /* 0x000ff60008000000 */
[----:B------:R-:W-:Y:S01]  /*97e0*/  @!UPT UIADD3 URZ, UPT, UPT, URZ, URZ, URZ ;  /* 0x000000fffffff290 */ /* 0x000fe2000fffe0ff */
[----:B------:R2:W-:Y:S01]  /*97f0*/  UTMASTG.3D [UR4], [UR8] ;  /* 0x00000004080073b5 */ /* 0x0005e20008010000 */
[----:B------:R0:W-:Y:S01]  /*9800*/  UTMACMDFLUSH ;  /* 0x00000000000079b7 */ /* 0x0001e20000000000 */
[----:B--2---:R-:W-:Y:S04]  /*9810*/  DEPBAR.LE SB0, 0x1 ;  /* 0x000080400000791a */ /* 0x004fe80000000000 */
.L_x_113:
[----:B------:R-:W-:Y:S05]  /*9820*/  BSYNC.RECONVERGENT B0 ;  /* 0x0000000000007941 */ /* 0x000fea0003800200 */
.L_x_112:
        /* <DEDUP_REMOVED lines=16> */
.L_x_117:
[----:B------:R-:W-:Y:S05]  /*9930*/  BSYNC B0 ;  /* 0x0000000000007941 */ /* 0x000fea0003800000 */
.L_x_116:
        /* <DEDUP_REMOVED lines=20> */
.L_x_115:
[----:B------:R-:W-:Y:S05]  /*9a80*/  BSYNC B1 ;  /* 0x0000000000017941 */ /* 0x000fea0003800000 */
.L_x_114:
        /* <DEDUP_REMOVED lines=21> */
.L_x_119:
[----:B------:R-:W-:Y:S01]  /*9be0*/  ISETP.NE.AND P0, PT, R167, RZ, PT ;  /* 0x000000ffa700720c */ /* 0x000fe20003f05270 */
[----:B------:R-:W-:Y:S05]  /*9bf0*/  WARPSYNC.ALL ;  /* 0x0000000000007948 */ /* 0x000fea0003800000 */
[----:B------:R-:W-:Y:S01]  /*9c00*/  IMAD.U32 R140, R102, 0x10000, RZ ;  /* 0x00010000668c7824 */ /* 0x000fe200078e00ff */
[----:B------:R-:W-:Y:S01]  /*9c10*/  R2UR UR4, R80 ;  /* 0x00000000500472ca */ /* 0x000fe200000e0000 */
[----:B------:R-:W-:Y:S01]  /*9c20*/  IMAD.U32 R134, R88, 0x10000, RZ ;  /* 0x0001000058867824 */ /* 0x000fe200078e00ff */
[C---:B------:R-:W-:Y:S01]  /*9c30*/  SHF.L.U32 R0, R100.reuse, 0x10, RZ ;  /* 0x0000001064007819 */ /* 0x040fe200000006ff */
[----:B-1----:R-:W-:Y:S01]  /*9c40*/  IMAD.U32 R119, R93, 0x10000, RZ ;  /* 0x000100005d777824 */ /* 0x002fe200078e00ff */
[----:B------:R-:W-:Y:S01]  /*9c50*/  PRMT R3, R100, 0x8880, RZ ;  /* 0x0000888064037816 */ /* 0x000fe200000000ff */
[----:B------:R-:W-:Y:S01]  /*9c60*/  IMAD.U32 R104, R98, 0x10000, RZ ;  /* 0x0001000062687824 */ /* 0x000fe200078e00ff */
[----:B------:R-:W-:Y:S01]  /*9c70*/  SHF.L.U32 R81, R100, 0x8, RZ ;  /* 0x0000000864517819 */ /* 0x000fe200000006ff */
[----:B------:R-:W-:Y:S01]  /*9c80*/  IMAD.SHL.U32 R127, R90, 0x100, RZ ;  /* 0x000001005a7f7824 */ /* 0x000fe200078e00ff */
[----:B------:R-:W-:Y:S01]  /*9c90*/  SHF.R.S32.HI R0, RZ, 0x18, R0 ;  /* 0x00000018ff007819 */ /* 0x000fe20000011400 */
[----:B------:R-:W-:Y:S01]  /*9ca0*/  IMAD.SHL.U32 R112, R95, 0x100, RZ ;  /* 0x000001005f707824 */ /* 0x000fe200078e00ff */
[----:B------:R-:W-:Y:S01]  /*9cb0*/  SHF.R.S32.HI R81, RZ, 0x18, R81 ;  /* 0x00000018ff517819 */ /* 0x000fe20000011451 */
[----:B------:R-:W-:Y:S01]  /*9cc0*/  BSSY.RECONVERGENT B0, `(.L_x_120) ;  /* 0x0000121000007945 */ /* 0x000fe20003800200 */
[----:B------:R-:W-:Y:S01]  /*9cd0*/  SHF.R.S32.HI R2, RZ, 0x18, R100 ;  /* 0x00000018ff027819 */ /* 0x000fe20000011464 */
[----:B------:R-:W1:Y:S01]  /*9ce0*/  LDTM.x64 R4, tmem[UR4+0xc0] ;  /* 0x0000c004000479ee */ /* 0x000e620008340000 */
[----:B------:R-:W-:Y:S01]  /*9cf0*/  NOP ;  /* 0x0000000000007918 */ /* 0x000fe20000000000 */
[----:B------:R-:W-:Y:S02]  /*9d00*/  SHF.R.S32.HI R84, RZ, 0x18, R101 ;  /* 0x00000018ff547819 */ /* 0x000fe40000011465 */
[----:B------:R-:W-:Y:S02]  /*9d10*/  SHF.R.S32.HI R85, RZ, 0x18, R102 ;  /* 0x00000018ff557819 */ /* 0x000fe40000011466 */
[----:B------:R-:W-:Y:S02]  /*9d20*/  SHF.R.S32.HI R86, RZ, 0x18, R103 ;  /* 0x00000018ff567819 */ /* 0x000fe40000011467 */
[----:B------:R-:W-:Y:S02]  /*9d30*/  SHF.R.S32.HI R87, RZ, 0x18, R88 ;  /* 0x00000018ff577819 */ /* 0x000fe40000011458 */
[----:B------:R-:W-:Y:S02]  /*9d40*/  R2UR UR5, R108 ;  /* 0x000000006c0572ca */ /* 0x000fe400000e0000 */
[C---:B------:R-:W-:Y:S02]  /*9d50*/  PRMT R143, R101.reuse, 0x8880, RZ ;  /* 0x00008880658f7816 */ /* 0x040fe400000000ff */
[----:B------:R-:W-:Y:S02]  /*9d60*/  SHF.L.U32 R83, R101, 0x10, RZ ;  /* 0x0000001065537819 */ /* 0x000fe400000006ff */
[----:B------:R-:W-:Y:S02]  /*9d70*/  PRMT R141, R102, 0x8880, RZ ;  /* 0x00008880668d7816 */ /* 0x000fe400000000ff */
[----:B------:R-:W-:Y:S02]  /*9d80*/  SHF.R.S32.HI R83, RZ, 0x18, R83 ;  /* 0x00000018ff537819 */ /* 0x000fe40000011453 */
[C---:B------:R-:W-:Y:S02]  /*9d90*/  PRMT R138, R103.reuse, 0x8880, RZ ;  /* 0x00008880678a7816 */ /* 0x040fe400000000ff */
[----:B------:R-:W-:Y:S01]  /*9da0*/  SHF.L.U32 R137, R103, 0x10, RZ ;  /* 0x0000001067897819 */ /* 0x000fe200000006ff */
[----:B------:R-:W-:Y:S01]  /*9db0*/  UIADD3 UR5, UPT, UPT, UR5, 0xc0, URZ ;  /* 0x000000c005057890 */ /* 0x000fe2000fffe0ff */
[----:B-1----:R-:W-:Y:S01]  /*9dc0*/  IMAD R4, R78, R4, RZ ;  /* 0x000000044e047224 */ /* 0x002fe200078e02ff */
[----:B------:R-:W-:Y:S01]  /*9dd0*/  PRMT R135, R88, 0x8880, RZ ;  /* 0x0000888058877816 */ /* 0x000fe200000000ff */
[C---:B------:R-:W-:Y:S01]  /*9de0*/  IMAD R5, R78.reuse, R5, RZ ;  /* 0x000000054e057224 */ /* 0x040fe200078e02ff */
[----:B------:R-:W-:Y:S01]  /*9df0*/  UPRMT UR5, UR37, 0x654, UR5 ;  /* 0x0000065425057896 */ /* 0x000fe20008000005 */
[----:B------:R-:W-:Y:S01]  /*9e00*/  IMAD R4, R3, R82, R4 ;  /* 0x0000005203047224 */ /* 0x000fe200078e0204 */
[C---:B------:R-:W-:Y:S01]  /*9e10*/  PRMT R132, R89.reuse, 0x8880, RZ ;  /* 0x0000888059847816 */ /* 0x040fe200000000ff */
[----:B------:R-:W-:Y:S01]  /*9e20*/  IMAD R6, R78, R6, RZ ;  /* 0x000000064e067224 */ /* 0x000fe200078e02ff */
[----:B------:R-:W-:Y:S01]  /*9e30*/  SHF.L.U32 R131, R89, 0x10, RZ ;  /* 0x0000001059837819 */ /* 0x000fe200000006ff */
[----:B------:R-:W-:Y:S01]  /*9e40*/  IMAD R5, R0, R82, R5 ;  /* 0x0000005200057224 */ /* 0x000fe200078e0205 */
[----:B------:R-:W-:Y:S01]  /*9e50*/  PRMT R129, R90, 0x8880, RZ ;  /* 0x000088805a817816 */ /* 0x000fe200000000ff */
[----:B------:R-:W-:Y:S01]  /*9e60*/  IMAD R0, R78, R16, RZ ;  /* 0x000000104e007224 */ /* 0x000fe200078e02ff */
[----:B------:R-:W-:Y:S01]  /*9e70*/  SHF.L.U32 R128, R90, 0x10, RZ ;  /* 0x000000105a807819 */ /* 0x000fe200000006ff */
[C---:B------:R-:W-:Y:S01]  /*9e80*/  IMAD R7, R78.reuse, R7, RZ ;  /* 0x000000074e077224 */ /* 0x040fe200078e02ff */
[----:B------:R-:W-:Y:S01]  /*9e90*/  SYNCS.ARRIVE.TRANS64.RED.A1T0 RZ, [UR5], RZ ;  /* 0x000000ffffff79a7 */ /* 0x000fe20008100405 */
[C---:B------:R-:W-:Y:S01]  /*9ea0*/  IMAD R16, R78.reuse, R20, RZ ;  /* 0x000000144e107224 */ /* 0x040fe200078e02ff */
[C---:B------:R-:W-:Y:S01]  /*9eb0*/  PRMT R126, R91.reuse, 0x8880, RZ ;  /* 0x000088805b7e7816 */ /* 0x040fe200000000ff */
[C---:B------:R-:W-:Y:S01]  /*9ec0*/  IMAD R20, R78.reuse, R24, RZ ;  /* 0x000000184e147224 */ /* 0x040fe200078e02ff */
[----:B------:R-:W-:Y:S01]  /*9ed0*/  SHF.L.U32 R125, R91, 0x10, RZ ;  /* 0x000000105b7d7819 */ /* 0x000fe200000006ff */
[----:B------:R-:W-:Y:S01]  /*9ee0*/  IMAD R6, R81, R82, R6 ;  /* 0x0000005251067224 */ /* 0x000fe200078e0206 */
[----:B------:R-:W-:Y:S01]  /*9ef0*/  MOV R81, R143 ;  /* 0x0000008f00517202 */ /* 0x000fe20000000f00 */
[----:B------:R-:W-:Y:S01]  /*9f00*/  IMAD R24, R78, R28, RZ ;  /* 0x0000001c4e187224 */ /* 0x000fe200078e02ff */
[----:B------:R-:W-:Y:S01]  /*9f10*/  PRMT R123, R92, 0x8880, RZ ;  /* 0x000088805c7b7816 */ /* 0x000fe200000000ff */
[----:B------:R-:W-:Y:S01]  /*9f20*/  IMAD R28, R78, R32, RZ ;  /* 0x000000204e1c7224 */ /* 0x000fe200078e02ff */
[----:B------:R-:W-:Y:S01]  /*9f30*/  SHF.L.U32 R122, R92, 0x10, RZ ;  /* 0x000000105c7a7819 */ /* 0x000fe200000006ff */
[----:B------:R-:W-:Y:S01]  /*9f40*/  IMAD R7, R2, R82, R7 ;  /* 0x0000005202077224 */ /* 0x000fe200078e0207 */
[----:B------:R-:W-:Y:S01]  /*9f50*/  PRMT R120, R93, 0x8880, RZ ;  /* 0x000088805d787816 */ /* 0x000fe200000000ff */
[----:B------:R-:W-:Y:S01]  /*9f60*/  IMAD R32, R78, R36, RZ ;  /* 0x000000244e207224 */ /* 0x000fe200078e02ff */
[----:B------:R-:W-:Y:S01]  /*9f70*/  PRMT R117, R94, 0x8880, RZ ;  /* 0x000088805e757816 */ /* 0x000fe200000000ff */
[----:B------:R-:W-:Y:S01]  /*9f80*/  IMAD R2, R78, R17, RZ ;  /* 0x000000114e027224 */ /* 0x000fe200078e02ff */
[----:B------:R-:W-:Y:S01]  /*9f90*/  SHF.L.U32 R116, R94, 0x10, RZ ;  /* 0x000000105e747819 */ /* 0x000fe200000006ff */
[----:B------:R-:W-:Y:S01]  /*9fa0*/  IMAD R36, R78, R40, RZ ;  /* 0x000000284e247224 */ /* 0x000fe200078e02ff */
[----:B------:R-:W-:Y:S01]  /*9fb0*/  SHF.L.U32 R115, R94, 0x8, RZ ;  /* 0x000000085e737819 */ /* 0x000fe200000006ff */
[C---:B------:R-:W-:Y:S01]  /*9fc0*/  IMAD R17, R78.reuse, R21, RZ ;  /* 0x000000154e117224 */ /* 0x040fe200078e02ff */
[C---:B------:R-:W-:Y:S01]  /*9fd0*/  PRMT R114, R95.reuse, 0x8880, RZ ;  /* 0x000088805f727816 */ /* 0x040fe200000000ff */
[C---:B------:R-:W-:Y:S01]  /*9fe0*/  IMAD R40, R78.reuse, R44, RZ ;  /* 0x0000002c4e287224 */ /* 0x040fe200078e02ff */
[----:B------:R-:W-:Y:S01]  /*9ff0*/  SHF.L.U32 R113, R95, 0x10, RZ ;  /* 0x000000105f717819 */ /* 0x000fe200000006ff */
[----:B------:R-:W-:Y:S01]  /*a000*/  IMAD R21, R78, R25, RZ ;  /* 0x000000194e157224 */ /* 0x000fe200078e02ff */
[----:B------:R-:W-:Y:S01]  /*a010*/  PRMT R111, R96, 0x8880, RZ ;  /* 0x00008880606f7816 */ /* 0x000fe200000000ff */
        /* <DEDUP_REMOVED lines=8> */
[C---:B------:R-:W-:Y:S01]  /*a0a0*/  IMAD R52, R78.reuse, R56, RZ ;  /* 0x000000384e347224 */ /* 0x040fe200078e02ff */
[----:B------:R-:W-:Y:S01]  /*a0b0*/  SHF.L.U32 R142, R101, 0x8, RZ ;  /* 0x00000008658e7819 */ /* 0x000fe200000006ff */
[C---:B------:R-:W-:Y:S01]  /*a0c0*/  IMAD R8, R78.reuse, R8, RZ ;  /* 0x000000084e087224 */ /* 0x040fe200078e02ff */
[C---:B------:R-:W-:Y:S01]  /*a0d0*/  SHF.L.U32 R101, R99.reuse, 0x10, RZ ;  /* 0x0000001063657819 */ /* 0x040fe200000006ff */
[----:B------:R-:W-:Y:S01]  /*a0e0*/  IMAD R33, R78, R37, RZ ;  /* 0x000000254e217224 */ /* 0x000fe200078e02ff */
[----:B------:R-:W-:Y:S01]  /*a0f0*/  SHF.L.U32 R139, R102, 0x8, RZ ;  /* 0x00000008668b7819 */ /* 0x000fe200000006ff */
[C---:B------:R-:W-:Y:S01]  /*a100*/  IMAD R56, R78.reuse, R60, RZ ;  /* 0x0000003c4e387224 */ /* 0x040fe200078e02ff */
[----:B------:R-:W-:Y:S01]  /*a110*/  PRMT R102, R99, 0x8880, RZ ;  /* 0x0000888063667816 */ /* 0x000fe200000000ff */
[C---:B------:R-:W-:Y:S01]  /*a120*/  IMAD R37, R78.reuse, R41, RZ ;  /* 0x000000294e257224 */ /* 0x040fe200078e02ff */
[----:B------:R-:W-:Y:S01]  /*a130*/  SHF.L.U32 R136, R103, 0x8, RZ ;  /* 0x0000000867887819 */ /* 0x000fe200000006ff */
[C---:B------:R-:W-:Y:S01]  /*a140*/  IMAD R60, R78.reuse, R64, RZ ;  /* 0x000000404e3c7224 */ /* 0x040fe200078e02ff */
[----:B------:R-:W-:Y:S01]  /*a150*/  I2IP.S8.S32.SAT R64, R7, R6, RZ ;  /* 0x0000000607407239 */ /* 0x000fe200000014ff */
[C---:B------:R-:W-:Y:S01]  /*a160*/  IMAD R9, R78.reuse, R9, RZ ;  /* 0x000000094e097224 */ /* 0x040fe200078e02ff */
[----:B------:R-:W-:Y:S01]  /*a170*/  SHF.R.S32.HI R6, RZ, 0x18, R140 ;  /* 0x00000018ff067819 */ /* 0x000fe2000001148c */
[C---:B------:R-:W-:Y:S01]  /*a180*/  IMAD R41, R78.reuse, R45, RZ ;  /* 0x0000002d4e297224 */ /* 0x040fe200078e02ff */
[----:B------:R-:W-:Y:S01]  /*a190*/  SHF.R.S32.HI R7, RZ, 0x18, R142 ;  /* 0x00000018ff077819 */ /* 0x000fe2000001148e */
[----:B------:R-:W-:Y:S01]  /*a1a0*/  IMAD R45, R78, R49, RZ ;  /* 0x000000314e2d7224 */ /* 0x000fe200078e02ff */
[----:B------:R-:W-:Y:S01]  /*a1b0*/  SHF.L.U32 R133, R88, 0x8, RZ ;  /* 0x0000000858857819 */ /* 0x000fe200000006ff */
[C---:B------:R-:W-:Y:S01]  /*a1c0*/  IMAD R10, R78.reuse, R10, RZ ;  /* 0x0000000a4e0a7224 */ /* 0x040fe200078e02ff */
[----:B------:R-:W-:Y:S01]  /*a1d0*/  SHF.R.S32.HI R88, RZ, 0x18, R89 ;  /* 0x00000018ff587819 */ /* 0x000fe20000011459 */
[C---:B------:R-:W-:Y:S01]  /*a1e0*/  IMAD R49, R78.reuse, R53, RZ ;  /* 0x000000354e317224 */ /* 0x040fe200078e02ff */
[----:B------:R-:W-:Y:S01]  /*a1f0*/  SHF.L.U32 R130, R89, 0x8, RZ ;  /* 0x0000000859827819 */ /* 0x000fe200000006ff */
[-C--:B------:R-:W-:Y:S01]  /*a200*/  IMAD R8, R81, R82.reuse, R8 ;  /* 0x0000005251087224 */ /* 0x080fe200078e0208 */
[----:B------:R-:W-:Y:S01]  /*a210*/  SHF.R.S32.HI R81, RZ, 0x18, R139 ;  /* 0x00000018ff517819 */ /* 0x000fe2000001148b */
[C---:B------:R-:W-:Y:S01]  /*a220*/  IMAD R53, R78.reuse, R57, RZ ;  /* 0x000000394e357224 */ /* 0x040fe200078e02ff */
[----:B------:R-:W-:Y:S01]  /*a230*/  SHF.R.S32.HI R89, RZ, 0x18, R90 ;  /* 0x00000018ff597819 */ /* 0x000fe2000001145a */
[C---:B------:R-:W-:Y:S01]  /*a240*/  IMAD R11, R78.reuse, R11, RZ ;  /* 0x0000000b4e0b7224 */ /* 0x040fe200078e02ff */
[----:B------:R-:W-:Y:S01]  /*a250*/  SHF.R.S32.HI R90, RZ, 0x18, R91 ;  /* 0x00000018ff5a7819 */ /* 0x000fe2000001145b */
[C---:B------:R-:W-:Y:S01]  /*a260*/  IMAD R57, R78.reuse, R61, RZ ;  /* 0x0000003d4e397224 */ /* 0x040fe200078e02ff */
[----:B------:R-:W-:Y:S01]  /*a270*/  SHF.L.U32 R124, R91, 0x8, RZ ;  /* 0x000000085b7c7819 */ /* 0x000fe200000006ff */
[----:B------:R-:W-:Y:S01]  /*a280*/  IMAD R9, R83, R82, R9 ;  /* 0x0000005253097224 */ /* 0x000fe200078e0209 */
[----:B------:R-:W-:Y:S01]  /*a290*/  SHF.R.S32.HI R91, RZ, 0x18, R92 ;  /* 0x00000018ff5b7819 */ /* 0x000fe2000001145c */
[----:B------:R-:W-:Y:S01]  /*a2a0*/  IMAD R61, R78, R65, RZ ;  /* 0x000000414e3d7224 */ /* 0x000fe200078e02ff */
[----:B------:R-:W-:Y:S01]  /*a2b0*/  SHF.L.U32 R121, R92, 0x8, RZ ;  /* 0x000000085c797819 */ /* 0x000fe200000006ff */
[C---:B------:R-:W-:Y:S01]  /*a2c0*/  IMAD R12, R78.reuse, R12, RZ ;  /* 0x0000000c4e0c7224 */ /* 0x040fe200078e02ff */
[----:B------:R-:W-:Y:S01]  /*a2d0*/  SHF.R.S32.HI R92, RZ, 0x18, R93 ;  /* 0x00000018ff5c7819 */ /* 0x000fe2000001145d */
[----:B------:R-:W-:Y:S01]  /*a2e0*/  IMAD.MOV.U32 R65, RZ, RZ, R141 ;  /* 0x000000ffff417224 */ /* 0x000fe200078e008d */
[----:B------:R-:W-:Y:S01]  /*a2f0*/  SHF.L.U32 R118, R93, 0x8, RZ ;  /* 0x000000085d767819 */ /* 0x000fe200000006ff */
[----:B------:R-:W-:Y:S01]  /*a300*/  IMAD R10, R7, R82, R10 ;  /* 0x00000052070a7224 */ /* 0x000fe200078e020a */
[----:B------:R-:W-:Y:S01]  /*a310*/  MOV R7, R138 ;  /* 0x0000008a00077202 */ /* 0x000fe20000000f00 */
[----:B------:R-:W-:Y:S01]  /*a320*/  IMAD R13, R78, R13, RZ ;  /* 0x0000000d4e0d7224 */ /* 0x000fe200078e02ff */
[----:B------:R-:W-:Y:S01]  /*a330*/  SHF.R.S32.HI R93, RZ, 0x18, R94 ;  /* 0x00000018ff5d7819 */ /* 0x000fe2000001145e */
[----:B------:R-:W-:Y:S01]  /*a340*/  IMAD R11, R84, R82, R11 ;  /* 0x00000052540b7224 */ /* 0x000fe200078e020b */
[----:B------:R-:W-:Y:S01]  /*a350*/  I2IP.S8.S32.SAT R84, R5, R4, R64 ;  /* 0x0000000405547239 */ /* 0x000fe20000001440 */
[C---:B------:R-:W-:Y:S01]  /*a360*/  IMAD R14, R78.reuse, R14, RZ ;  /* 0x0000000e4e0e7224 */ /* 0x040fe200078e02ff */
[----:B------:R-:W-:Y:S01]  /*a370*/  SHF.R.S32.HI R5, RZ, 0x18, R137 ;  /* 0x00000018ff057819 */ /* 0x000fe20000011489 */
[----:B------:R-:W-:Y:S01]  /*a380*/  IMAD R12, R65, R82, R12 ;  /* 0x00000052410c7224 */ /* 0x000fe200078e020c */
[----:B------:R-:W-:Y:S01]  /*a390*/  I2IP.S8.S32.SAT R10, R11, R10, RZ ;  /* 0x0000000a0b0a7239 */ /* 0x000fe200000014ff */
[----:B------:R-:W-:Y:S01]  /*a3a0*/  IMAD R15, R78, R15, RZ ;  /* 0x0000000f4e0f7224 */ /* 0x000fe200078e02ff */
[----:B------:R-:W-:Y:S01]  /*a3b0*/  SHF.R.S32.HI R94, RZ, 0x18, R95 ;  /* 0x00000018ff5e7819 */ /* 0x000fe2000001145f */
[-C--:B------:R-:W-:Y:S01]  /*a3c0*/  IMAD R13, R6, R82.reuse, R13 ;  /* 0x00000052060d7224 */ /* 0x080fe200078e020d */
[----:B------:R-:W-:Y:S01]  /*a3d0*/  SHF.R.S32.HI R6, RZ, 0x18, R134 ;  /* 0x00000018ff067819 */ /* 0x000fe20000011486 */
[-C--:B------:R-:W-:Y:S01]  /*a3e0*/  IMAD R14, R81, R82.reuse, R14 ;  /* 0x00000052510e7224 */ /* 0x080fe200078e020e */
        /* <DEDUP_REMOVED lines=10> */
[----:B------:R-:W-:Y:S01]  /*a490*/  MOV R5, R135 ;  /* 0x0000008700057202 */ /* 0x000fe20000000f00 */
[-C--:B------:R-:W-:Y:S01]  /*a4a0*/  IMAD R3, R4, R82.reuse, R3 ;  /* 0x0000005204037224 */ /* 0x080fe200078e0203 */
[----:B------:R-:W-:Y:S01]  /*a4b0*/  SHF.R.S32.HI R4, RZ, 0x18, R131 ;  /* 0x00000018ff047819 */ /* 0x000fe20000011483 */
[----:B------:R-:W-:Y:S01]  /*a4c0*/  IMAD R19, R86, R82, R19 ;  /* 0x0000005256137224 */ /* 0x000fe200078e0213 */
[----:B------:R-:W-:Y:S01]  /*a4d0*/  I2IP.S8.S32.SAT R86, R13, R12, R14 ;  /* 0x0000000c0d567239 */ /* 0x000fe2000000140e */
[----:B------:R-:W-:Y:S01]  /*a4e0*/  IMAD R18, R78, R22, RZ ;  /* 0x000000164e127224 */ /* 0x000fe200078e02ff */
[----:B------:R-:W-:Y:S01]  /*a4f0*/  SHF.L.U32 R109, R96, 0x8, RZ ;  /* 0x00000008606d7819 */ /* 0x000fe200000006ff */
[----:B------:R-:W-:Y:S01]  /*a500*/  IMAD R16, R5, R82, R16 ;  /* 0x0000005205107224 */ /* 0x000fe200078e0210 */
[----:B------:R-:W-:Y:S01]  /*a510*/  I2IP.S8.S32.SAT R19, R19, R3, RZ ;  /* 0x0000000313137239 */ /* 0x000fe200000014ff */
[----:B------:R-:W-:Y:S01]  /*a520*/  IMAD R23, R78, R23, RZ ;  /* 0x000000174e177224 */ /* 0x000fe200078e02ff */
[----:B------:R-:W-:Y:S01]  /*a530*/  MOV R3, R132 ;  /* 0x0000008400037202 */ /* 0x000fe20000000f00 */
[-C--:B------:R-:W-:Y:S01]  /*a540*/  IMAD R17, R6, R82.reuse, R17 ;  /* 0x0000005206117224 */ /* 0x080fe200078e0211 */
[----:B------:R-:W-:Y:S01]  /*a550*/  MOV R5, R129 ;  /* 0x0000008100057202 */ /* 0x000fe20000000f00 */
[-C--:B------:R-:W-:Y:S01]  /*a560*/  IMAD R18, R7, R82.reuse, R18 ;  /* 0x0000005207127224 */ /* 0x080fe200078e0212 */
[----:B------:R-:W-:Y:S01]  /*a570*/  SHF.R.S32.HI R7, RZ, 0x18, R127 ;  /* 0x00000018ff077819 */ /* 0x000fe2000001147f */
[----:B------:R-:W-:Y:S01]  /*a580*/  IMAD R23, R87, R82, R23 ;  /* 0x0000005257177224 */ /* 0x000fe200078e0217 */
[----:B------:R-:W-:Y:S01]  /*a590*/  I2IP.S8.S32.SAT R87, R2, R0, R19 ;  /* 0x0000000002577239 */ /* 0x000fe20000001413 */
[----:B------:R-:W-:Y:S01]  /*a5a0*/  IMAD R20, R3, R82, R20 ;  /* 0x0000005203147224 */ /* 0x000fe200078e0214 */
[----:B------:R-:W-:Y:S01]  /*a5b0*/  SHF.R.S32.HI R3, RZ, 0x18, R130 ;  /* 0x00000018ff037819 */ /* 0x000fe20000011482 */
[C---:B------:R-:W-:Y:S01]  /*a5c0*/  IMAD R22, R78.reuse, R26, RZ ;  /* 0x0000001a4e167224 */ /* 0x040fe200078e02ff */
[----:B------:R-:W-:Y:S01]  /*a5d0*/  I2IP.S8.S32.SAT R18, R23, R18, RZ ;  /* 0x0000001217127239 */ /* 0x000fe200000014ff */
[----:B------:R-:W-:Y:S01]  /*a5e0*/  IMAD R27, R78, R27, RZ ;  /* 0x0000001b4e1b7224 */ /* 0x000fe200078e02ff */
[----:B------:R1:W-:Y:S01]  /*a5f0*/  STS.128 [R153+UR49+0xa200], R84 ;  /* 0x00a2005499007988 */ /* 0x0003e20008000c31 */
[----:B------:R-:W-:Y:S01]  /*a600*/  IMAD R21, R4, R82, R21 ;  /* 0x0000005204157224 */ /* 0x000fe200078e0215 */
[----:B------:R-:W-:Y:S01]  /*a610*/  I2IP.S8.S32.SAT R16, R17, R16, R18 ;  /* 0x0000001011107239 */ /* 0x000fe20000001412 */
[-C--:B------:R-:W-:Y:S01]  /*a620*/  IMAD R22, R3, R82.reuse, R22 ;  /* 0x0000005203167224 */ /* 0x080fe200078e0216 */
[----:B------:R-:W-:Y:S01]  /*a630*/  SHF.R.S32.HI R0, RZ, 0x18, R128 ;  /* 0x00000018ff007819 */ /* 0x000fe20000011480 */
[----:B------:R-:W-:Y:S01]  /*a640*/  IMAD R27, R88, R82, R27 ;  /* 0x00000052581b7224 */ /* 0x000fe200078e021b */
[----:B------:R-:W-:Y:S01]  /*a650*/  SHF.R.S32.HI R96, RZ, 0x18, R97 ;  /* 0x00000018ff607819 */ /* 0x000fe20000011461 */
[C---:B------:R-:W-:Y:S01]  /*a660*/  IMAD R26, R78.reuse, R30, RZ ;  /* 0x0000001e4e1a7224 */ /* 0x040fe200078e02ff */
[----:B------:R-:W-:Y:S01]  /*a670*/  SHF.L.U32 R106, R97, 0x8, RZ ;  /* 0x00000008616a7819 */ /* 0x000fe200000006ff */
[----:B------:R-:W-:Y:S01]  /*a680*/  IMAD R24, R5, R82, R24 ;  /* 0x0000005205187224 */ /* 0x000fe200078e0218 */
[----:B------:R-:W-:Y:S01]  /*a690*/  I2IP.S8.S32.SAT R17, R27, R22, RZ ;  /* 0x000000161b117239 */ /* 0x000fe200000014ff */
[----:B------:R-:W-:Y:S01]  /*a6a0*/  IMAD R31, R78, R31, RZ ;  /* 0x0000001f4e1f7224 */ /* 0x000fe200078e02ff */
[----:B------:R-:W-:Y:S01]  /*a6b0*/  SHF.R.S32.HI R5, RZ, 0x18, R124 ;  /* 0x00000018ff057819 */ /* 0x000fe2000001147c */
[----:B------:R-:W-:Y:S01]  /*a6c0*/  IMAD R25, R0, R82, R25 ;  /* 0x0000005200197224 */ /* 0x000fe200078e0219 */
[----:B------:R-:W-:Y:S01]  /*a6d0*/  I2IP.S8.S32.SAT R17, R21, R20, R17 ;  /* 0x0000001415117239 */ /* 0x000fe20000001411 */
[-C--:B------:R-:W-:Y:S01]  /*a6e0*/  IMAD R26, R7, R82.reuse, R26 ;  /* 0x00000052071a7224 */ /* 0x080fe200078e021a */
[----:B------:R-:W-:Y:S01]  /*a6f0*/  SHF.R.S32.HI R0, RZ, 0x18, R125 ;  /* 0x00000018ff007819 */ /* 0x000fe2000001147d */
[----:B------:R-:W-:Y:S01]  /*a700*/  IMAD.MOV.U32 R3, RZ, RZ, R126 ;  /* 0x000000ffff037224 */ /* 0x000fe200078e007e */
[----:B------:R-:W-:Y:S01]  /*a710*/  SHF.R.S32.HI R7, RZ, 0x18, R118 ;  /* 0x00000018ff077819 */ /* 0x000fe20000011476 */
[----:B------:R-:W-:Y:S01]  /*a720*/  IMAD R31, R89, R82, R31 ;  /* 0x00000052591f7224 */ /* 0x000fe200078e021f */
[----:B------:R-:W-:Y:S01]  /*a730*/  SHF.R.S32.HI R97, RZ, 0x18, R98 ;  /* 0x00000018ff617819 */ /* 0x000fe20000011462 */
[----:B------:R-:W-:Y:S01]  /*a740*/  IMAD R30, R78, R34, RZ ;  /* 0x000000224e1e7224 */ /* 0x000fe200078e02ff */
[----:B------:R-:W-:Y:S01]  /*a750*/  SHF.L.U32 R103, R98, 0x8, RZ ;  /* 0x0000000862677819 */ /* 0x000fe200000006ff */
[----:B------:R-:W-:Y:S01]  /*a760*/  IMAD R28, R3, R82, R28 ;  /* 0x00000052031c7224 */ /* 0x000fe200078e021c */
[----:B------:R-:W-:Y:S01]  /*a770*/  I2IP.S8.S32.SAT R18, R31, R26, RZ ;  /* 0x0000001a1f127239 */ /* 0x000fe200000014ff */
[----:B------:R-:W-:Y:S01]  /*a780*/  IMAD R35, R78, R35, RZ ;  /* 0x000000234e237224 */ /* 0x000fe200078e02ff */
[----:B------:R-:W-:Y:S01]  /*a790*/  MOV R3, R123 ;  /* 0x0000007b00037202 */ /* 0x000fe20000000f00 */
[----:B------:R-:W-:Y:S01]  /*a7a0*/  IMAD R29, R0, R82, R29 ;  /* 0x00000052001d7224 */ /* 0x000fe200078e021d */
[----:B------:R-:W-:Y:S01]  /*a7b0*/  I2IP.S8.S32.SAT R18, R25, R24, R18 ;  /* 0x0000001819127239 */ /* 0x000fe20000001412 */
[-C--:B------:R-:W-:Y:S01]  /*a7c0*/  IMAD R30, R5, R82.reuse, R30 ;  /* 0x00000052051e7224 */ /* 0x080fe200078e021e */
[----:B------:R-:W-:Y:S01]  /*a7d0*/  SHF.R.S32.HI R0, RZ, 0x18, R122 ;  /* 0x00000018ff007819 */ /* 0x000fe2000001147a */
[----:B------:R-:W-:Y:S01]  /*a7e0*/  IMAD R35, R90, R82, R35 ;  /* 0x000000525a237224 */ /* 0x000fe200078e0223 */
[----:B------:R-:W-:Y:S01]  /*a7f0*/  MOV R5, R120 ;  /* 0x0000007800057202 */ /* 0x000fe20000000f00 */
[----:B------:R-:W-:Y:S01]  /*a800*/  IMAD R32, R3, R82, R32 ;  /* 0x0000005203207224 */ /* 0x000fe200078e0220 */
[----:B------:R-:W-:Y:S01]  /*a810*/  SHF.R.S32.HI R3, RZ, 0x18, R121 ;  /* 0x00000018ff037819 */ /* 0x000fe20000011479 */
[C---:B------:R-:W-:Y:S01]  /*a820*/  IMAD R34, R78.reuse, R38, RZ ;  /* 0x000000264e227224 */ /* 0x040fe200078e02ff */
[----:B------:R-:W-:Y:S01]  /*a830*/  I2IP.S8.S32.SAT R19, R35, R30, RZ ;  /* 0x0000001e23137239 */ /* 0x000fe200000014ff */
[----:B------:R-:W-:Y:S01]  /*a840*/  IMAD R39, R78, R39, RZ ;  /* 0x000000274e277224 */ /* 0x000fe200078e02ff */
[----:B------:R-:W-:Y:S01]  /*a850*/  SHF.R.S32.HI R98, RZ, 0x18, R99 ;  /* 0x00000018ff627819 */ /* 0x000fe20000011463 */
[----:B------:R-:W-:Y:S01]  /*a860*/  IMAD R33, R0, R82, R33 ;  /* 0x0000005200217224 */ /* 0x000fe200078e0221 */
[----:B------:R-:W-:Y:S01]  /*a870*/  I2IP.S8.S32.SAT R19, R29, R28, R19 ;  /* 0x0000001c1d137239 */ /* 0x000fe20000001413 */
[-C--:B------:R-:W-:Y:S01]  /*a880*/  IMAD R34, R3, R82.reuse, R34 ;  /* 0x0000005203227224 */ /* 0x080fe200078e0222 */
[----:B------:R-:W-:Y:S01]  /*a890*/  SHF.R.S32.HI R0, RZ, 0x18, R119 ;  /* 0x00000018ff007819 */ /* 0x000fe20000011477 */
[----:B------:R-:W-:Y:S01]  /*a8a0*/  IMAD R39, R91, R82, R39 ;  /* 0x000000525b277224 */ /* 0x000fe200078e0227 */
[----:B------:R-:W-:Y:S01]  /*a8b0*/  MOV R3, R117 ;  /* 0x0000007500037202 */ /* 0x000fe20000000f00 */
[C---:B------:R-:W-:Y:S01]  /*a8c0*/  IMAD R38, R78.reuse, R42, RZ ;  /* 0x0000002a4e267224 */ /* 0x040fe200078e02ff */
[----:B------:R1:W-:Y:S01]  /*a8d0*/  STS.128 [R172+0xa200], R16 ;  /* 0x00a20010ac007388 */ /* 0x0003e20000000c00 */
        /* <DEDUP_REMOVED lines=8> */
[-C--:B------:R-:W-:Y:S01]  /*a960*/  IMAD R43, R92, R82.reuse, R43 ;  /* 0x000000525c2b7224 */ /* 0x080fe200078e022b */
[----:B------:R-:W-:Y:S01]  /*a970*/  SHF.R.S32.HI R7, RZ, 0x18, R112 ;  /* 0x00000018ff077819 */ /* 0x000fe20000011470 */
[----:B------:R-:W-:Y:S01]  /*a980*/  IMAD R40, R3, R82, R40 ;  /* 0x0000005203287224 */ /* 0x000fe200078e0228 */
[----:B------:R-:W-:Y:S01]  /*a990*/  SHF.R.S32.HI R3, RZ, 0x18, R115 ;  /* 0x00000018ff037819 */ /* 0x000fe20000011473 */
[C---:B------:R-:W-:Y:S01]  /*a9a0*/  IMAD R42, R78.reuse, R46, RZ ;  /* 0x0000002e4e2a7224 */ /* 0x040fe200078e02ff */
[----:B------:R-:W-:Y:S01]  /*a9b0*/  I2IP.S8.S32.SAT R38, R43, R38, RZ ;  /* 0x000000262b267239 */ /* 0x000fe200000014ff */
[----:B------:R-:W-:Y:S01]  /*a9c0*/  IMAD R47, R78, R47, RZ ;  /* 0x0000002f4e2f7224 */ /* 0x000fe200078e02ff */
[----:B------:R-:W-:Y:S01]  /*a9d0*/  SHF.L.U32 R100, R99, 0x8, RZ ;  /* 0x0000000863647819 */ /* 0x000fe200000006ff */
[----:B------:R-:W-:Y:S01]  /*a9e0*/  IMAD R41, R0, R82, R41 ;  /* 0x0000005200297224 */ /* 0x000fe200078e0229 */
[----:B------:R-:W-:Y:S01]  /*a9f0*/  I2IP.S8.S32.SAT R33, R37, R36, R38 ;  /* 0x0000002425217239 */ /* 0x000fe20000001426 */
[-C--:B------:R-:W-:Y:S01]  /*aa00*/  IMAD R42, R3, R82.reuse, R42 ;  /* 0x00000052032a7224 */ /* 0x080fe200078e022a */
[----:B------:R-:W-:Y:S01]  /*aa10*/  SHF.R.S32.HI R0, RZ, 0x18, R113 ;  /* 0x00000018ff007819 */ /* 0x000fe20000011471 */
[----:B------:R-:W-:Y:S01]  /*aa20*/  IMAD R47, R93, R82, R47 ;  /* 0x000000525d2f7224 */ /* 0x000fe200078e022f */
[----:B------:R-:W-:Y:S01]  /*aa30*/  IADD3 R76, PT, PT, R76, 0x1, RZ ;  /* 0x000000014c4c7810 */ /* 0x000fe20007ffe0ff */
[C---:B------:R-:W-:Y:S02]  /*aa40*/  IMAD R46, R78.reuse, R50, RZ ;  /* 0x000000324e2e7224 */ /* 0x040fe400078e02ff */
        /* <DEDUP_REMOVED lines=8> */
[----:B------:R-:W-:Y:S02]  /*aad0*/  IMAD.MOV.U32 R3, RZ, RZ, R111 ;  /* 0x000000ffff037224 */ /* 0x000fe400078e006f */
[-C--:B------:R-:W-:Y:S02]  /*aae0*/  IMAD R51, R94, R82.reuse, R51 ;  /* 0x000000525e337224 */ /* 0x080fe400078e0233 */
[----:B------:R-:W-:Y:S01]  /*aaf0*/  IMAD R48, R3, R82, R48 ;  /* 0x0000005203307224 */ /* 0x000fe200078e0230 */
[----:B------:R-:W-:Y:S01]  /*ab00*/  SHF.R.S32.HI R3, RZ, 0x18, R109 ;  /* 0x00000018ff037819 */ /* 0x000fe2000001146d */
[C---:B------:R-:W-:Y:S01]  /*ab10*/  IMAD R50, R78.reuse, R54, RZ ;  /* 0x000000364e327224 */ /* 0x040fe200078e02ff */
[----:B------:R-:W-:Y:S01]  /*ab20*/  I2IP.S8.S32.SAT R35, R51, R46, RZ ;  /* 0x0000002e33237239 */ /* 0x000fe200000014ff */
[----:B------:R-:W-:Y:S02]  /*ab30*/  IMAD R55, R78, R55, RZ ;  /* 0x000000374e377224 */ /* 0x000fe400078e02ff */
[----:B------:R-:W-:Y:S01]  /*ab40*/  IMAD R49, R0, R82, R49 ;  /* 0x0000005200317224 */ /* 0x000fe200078e0231 */
[----:B------:R-:W-:Y:S01]  /*ab50*/  I2IP.S8.S32.SAT R35, R45, R44, R35 ;  /* 0x0000002c2d237239 */ /* 0x000fe20000001423 */
[-C--:B------:R-:W-:Y:S01]  /*ab60*/  IMAD R50, R3, R82.reuse, R50 ;  /* 0x0000005203327224 */ /* 0x080fe200078e0232 */
[----:B------:R-:W-:Y:S01]  /*ab70*/  SHF.R.S32.HI R0, RZ, 0x18, R107 ;  /* 0x00000018ff007819 */ /* 0x000fe2000001146b */
[----:B------:R-:W-:Y:S01]  /*ab80*/  IMAD R55, R95, R82, R55 ;  /* 0x000000525f377224 */ /* 0x000fe200078e0237 */
[----:B------:R-:W-:Y:S01]  /*ab90*/  SHF.R.S32.HI R3, RZ, 0x18, R106 ;  /* 0x00000018ff037819 */ /* 0x000fe2000001146a */
        /* <DEDUP_REMOVED lines=11> */
[----:B------:R-:W-:Y:S01]  /*ac50*/  SHF.R.S32.HI R3, RZ, 0x18, R103 ;  /* 0x00000018ff037819 */ /* 0x000fe20000011467 */
[----:B------:R-:W-:Y:S02]  /*ac60*/  IMAD R58, R78, R62, RZ ;  /* 0x0000003e4e3a7224 */ /* 0x000fe400078e02ff */
[----:B------:R-:W-:Y:S01]  /*ac70*/  IMAD R56, R5, R82, R56 ;  /* 0x0000005205387224 */ /* 0x000fe200078e0238 */
[----:B------:R-:W-:Y:S01]  /*ac80*/  MOV R5, R102 ;  /* 0x0000006600057202 */ /* 0x000fe20000000f00 */
[----:B------:R-:W-:Y:S01]  /*ac90*/  IMAD R57, R0, R82, R57 ;  /* 0x0000005200397224 */ /* 0x000fe200078e0239 */
[----:B------:R-:W-:Y:S01]  /*aca0*/  SHF.R.S32.HI R0, RZ, 0x18, R101 ;  /* 0x00000018ff007819 */ /* 0x000fe20000011465 */
[C---:B------:R-:W-:Y:S01]  /*acb0*/  IMAD R63, R78.reuse, R63, RZ ;  /* 0x0000003f4e3f7224 */ /* 0x040fe200078e02ff */
[----:B------:R-:W-:Y:S01]  /*acc0*/  I2IP.S8.S32.SAT R54, R59, R54, RZ ;  /* 0x000000363b367239 */ /* 0x000fe200000014ff */
[-C--:B------:R-:W-:Y:S01]  /*acd0*/  IMAD R58, R3, R82.reuse, R58 ;  /* 0x00000052033a7224 */ /* 0x080fe200078e023a */
[----:B------:R-:W-:Y:S01]  /*ace0*/  SHF.R.S32.HI R3, RZ, 0x18, R100 ;  /* 0x00000018ff037819 */ /* 0x000fe20000011464 */
[----:B------:R-:W-:Y:S01]  /*acf0*/  IMAD R63, R97, R82, R63 ;  /* 0x00000052613f7224 */ /* 0x000fe200078e023f */
[----:B------:R-:W-:Y:S01]  /*ad00*/  I2IP.S8.S32.SAT R49, R53, R52, R54 ;  /* 0x0000003435317239 */ /* 0x000fe20000001436 */
        /* <DEDUP_REMOVED lines=28> */
.L_x_121:
[----:B------:R-:W-:Y:S05]  /*aed0*/  BSYNC.RECONVERGENT B0 ;  /* 0x0000000000007941 */ /* 0x000fea0003800200 */
.L_x_120:
[----:B------:R-:W-:Y:S01]  /*aee0*/  BAR.SYNC.DEFER_BLOCKING 0x1, 0x80 ;  /* 0x0042000000007b1d */ /* 0x000fe20000010000 */
[----:B------:R-:W-:Y:S01]  /*aef0*/  ISETP.NE.AND P2, PT, R168, RZ, PT ;  /* 0x000000ffa800720c */ /* 0x000fe20003f45270 */
[----:B------:R-:W-:Y:S01]  /*af00*/  IMAD.IADD R20, R75, 0x1, R150 ;  /* 0x000000014b147824 */ /* 0x000fe200078e0296 */
[----:B------:R-:W-:Y:S01]  /*af10*/  ISETP.NE.AND P0, PT, R169, 0x2, PT ;  /* 0x00000002a900780c */ /* 0x000fe20003f05270 */
[----:B------:R-:W-:Y:S01]  /*af20*/  IMAD.IADD R21, R77, 0x1, R152 ;  /* 0x000000014d157824 */ /* 0x000fe200078e0298 */
[----:B------:R-:W-:Y:S02]  /*af30*/  ISETP.NE.AND P1, PT, R76, 0x2, PT ;  /* 0x000000024c00780c */ /* 0x000fe40003f25270 */
[----:B------:R-:W-:Y:S02]  /*af40*/  SEL R0, RZ, 0x1, P0 ;  /* 0x00000001ff007807 */ /* 0x000fe40000000000 */
[----:B------:R-:W-:Y:S02]  /*af50*/  SEL R3, RZ, 0x1, P1 ;  /* 0x00000001ff037807 */ /* 0x000fe40000800000 */
[----:B------:R-:W-:Y:S02]  /*af60*/  LOP3.LUT R161, R161, R0, RZ, 0x3c, !PT ;  /* 0x00000000a1a17212 */ /* 0x000fe400078e3cff */
[----:B------:R-:W-:Y:S02]  /*af70*/  LOP3.LUT R162, R162, R3, RZ, 0x3c, !PT ;  /* 0x00000003a2a27212 */ /* 0x000fe400078e3cff */
[----:B------:R-:W-:Y:S02]  /*af80*/  @P2 R2UR UR36, R158 ;  /* 0x000000009e2422ca */ /* 0x000fe400000e0000 */
[----:B------:R-:W-:Y:S02]  /*af90*/  SEL R169, R169, RZ, P0 ;  /* 0x000000ffa9a97207 */ /* 0x000fe40000000000 */
[----:B------:R-:W-:Y:S01]  /*afa0*/  SEL R76, R76, RZ, P1 ;  /* 0x000000ff4c4c7207 */ /* 0x000fe20000800000 */
[----:B------:R-:W-:Y:S10]  /*afb0*/  @P2 BRA `(.L_x_122) ;  /* 0xffffff9800a82947 */ /* 0x000ff4000383ffff */
[----:B------:R-:W-:Y:S05]  /*afc0*/  EXIT ;  /* 0x000000000000794d */ /* 0x000fea0003800000 */
.L_x_19:
[----:B--2---:R2:W1:Y:S02]  /*afd0*/  SYNCS.PHASECHK.TRANS64.TRYWAIT P0, [R3+URZ+0xe0], R2 ;  /* 0x0000e002030075a7 */ /* 0x00446400080011ff */
[----:B-1----:R-:W-:Y:S05]  /*afe0*/  @!P0 NANOSLEEP.SYNCS 0x989680 ;  /* 0x009896800000895d */ /* 0x002fea0003900000 */
[----:B------:R-:W1:Y:S02]  /*aff0*/  @!P0 SYNCS.PHASECHK.TRANS64 P0, [R3+URZ+0xe0], R2 ;  /* 0x0000e002030085a7 */ /* 0x000e6400080010ff */
[----:B-1----:R-:W-:Y:S05]  /*b000*/  @!P0 BRA `(.L_x_19) ;  /* 0xfffffffc00f08947 */ /* 0x002fea000383ffff */
[----:B------:R-:W-:Y:S05]  /*b010*/  BRA `(.L_x_123) ;  /* 0xffffff6400647947 */ /* 0x000fea000383ffff */
.L_x_22:
[----:B-1----:R-:W-:-:S07]  /*b020*/  MOV R2, UR33 ;  /* 0x0000002100027c02 */ /* 0x002fce0008000f00 */
.L_x_124:
[----:B-1----:R1:W2:Y:S02]  /*b030*/  SYNCS.PHASECHK.TRANS64.TRYWAIT P0, [R2+URZ+0x20], R5 ;  /* 0x00002005020075a7 */ /* 0x0022a400080011ff */
[----:B--2---:R-:W-:Y:S05]  /*b040*/  @!P0 NANOSLEEP.SYNCS 0x989680 ;  /* 0x009896800000895d */ /* 0x004fea0003900000 */
[----:B------:R-:W2:Y:S02]  /*b050*/  @!P0 SYNCS.PHASECHK.TRANS64 P0, [R2+URZ+0x20], R5 ;  /* 0x00002005020085a7 */ /* 0x000ea400080010ff */
[----:B--2---:R-:W-:Y:S05]  /*b060*/  @!P0 BRA `(.L_x_124) ;  /* 0xfffffffc00f08947 */ /* 0x004fea000383ffff */
[----:B------:R-:W-:Y:S05]  /*b070*/  BRA `(.L_x_21) ;  /* 0xffffff6400b47947 */ /* 0x000fea000383ffff */
.L_x_28:
[----:B-1----:R-:W-:-:S07]  /*b080*/  MOV R2, UR17 ;  /* 0x0000001100027c02 */ /* 0x002fce0008000f00 */
.L_x_125:
[----:B-1----:R1:W2:Y:S02]  /*b090*/  SYNCS.PHASECHK.TRANS64.TRYWAIT P0, [R2+URZ+0x20], R5 ;  /* 0x00002005020075a7 */ /* 0x0022a400080011ff */
[----:B--2---:R-:W-:Y:S05]  /*b0a0*/  @!P0 NANOSLEEP.SYNCS 0x989680 ;  /* 0x009896800000895d */ /* 0x004fea0003900000 */
[----:B------:R-:W2:Y:S02]  /*b0b0*/  @!P0 SYNCS.PHASECHK.TRANS64 P0, [R2+URZ+0x20], R5 ;  /* 0x00002005020085a7 */ /* 0x000ea400080010ff */
[----:B--2---:R-:W-:Y:S05]  /*b0c0*/  @!P0 BRA `(.L_x_125) ;  /* 0xfffffffc00f08947 */ /* 0x004fea000383ffff */
[----:B------:R-:W-:Y:S05]  /*b0d0*/  BRA `(.L_x_27) ;  /* 0xffffff68005c7947 */ /* 0x000fea000383ffff */
.L_x_32:
[----:B-1----:R1:W2:Y:S02]  /*b0e0*/  SYNCS.PHASECHK.TRANS64.TRYWAIT P0, [R2+URZ+0x90], R3 ;  /* 0x00009003020075a7 */ /* 0x0022a400080011ff */
[----:B--2---:R-:W-:Y:S05]  /*b0f0*/  @!P0 NANOSLEEP.SYNCS 0x989680 ;  /* 0x009896800000895d */ /* 0x004fea0003900000 */
[----:B------:R-:W2:Y:S02]  /*b100*/  @!P0 SYNCS.PHASECHK.TRANS64 P0, [R2+URZ+0x90], R3 ;  /* 0x00009003020085a7 */ /* 0x000ea400080010ff */
[----:B--2---:R-:W-:Y:S05]  /*b110*/  @!P0 BRA `(.L_x_32) ;  /* 0xfffffffc00f08947 */ /* 0x004fea000383ffff */
[----:B------:R-:W-:Y:S05]  /*b120*/  BRA `(.L_x_126) ;  /* 0xffffff6800ec7947 */ /* 0x000fea000383ffff */
.L_x_36:
[----:B----4-:R-:W-:-:S07]  /*b130*/  MOV R0, UR5 ;  /* 0x0000000500007c02 */ /* 0x010fce0008000f00 */
.L_x_127:
[----:B-1----:R1:W2:Y:S02]  /*b140*/  SYNCS.PHASECHK.TRANS64.TRYWAIT P0, [R0+URZ], R3 ;  /* 0x00000003000075a7 */ /* 0x0022a400080011ff */
[----:B--2---:R-:W-:Y:S05]  /*b150*/  @!P0 NANOSLEEP.SYNCS 0x989680 ;  /* 0x009896800000895d */ /* 0x004fea0003900000 */
[----:B------:R-:W2:Y:S02]  /*b160*/  @!P0 SYNCS.PHASECHK.TRANS64 P0, [R0+URZ], R3 ;  /* 0x00000003000085a7 */ /* 0x000ea400080010ff */
[----:B--2---:R-:W-:Y:S05]  /*b170*/  @!P0 BRA `(.L_x_127) ;  /* 0xfffffffc00f08947 */ /* 0x004fea000383ffff */
[----:B------:R-:W-:Y:S05]  /*b180*/  BRA `(.L_x_128) ;  /* 0xffffff70005c7947 */ /* 0x000fea000383ffff */
.L_x_37:
[----:B----4-:R-:W-:-:S07]  /*b190*/  MOV R0, UR5 ;  /* 0x0000000500007c02 */ /* 0x010fce0008000f00 */
.L_x_129:
[----:B-1----:R1:W2:Y:S02]  /*b1a0*/  SYNCS.PHASECHK.TRANS64.TRYWAIT P0, [R0+URZ], R3 ;  /* 0x00000003000075a7 */ /* 0x0022a400080011ff */
[----:B--2---:R-:W-:Y:S05]  /*b1b0*/  @!P0 NANOSLEEP.SYNCS 0x989680 ;  /* 0x009896800000895d */ /* 0x004fea0003900000 */
[----:B------:R-:W2:Y:S02]  /*b1c0*/  @!P0 SYNCS.PHASECHK.TRANS64 P0, [R0+URZ], R3 ;  /* 0x00000003000085a7 */ /* 0x000ea400080010ff */
[----:B--2---:R-:W-:Y:S05]  /*b1d0*/  @!P0 BRA `(.L_x_129) ;  /* 0xfffffffc00f08947 */ /* 0x004fea000383ffff */
[----:B------:R-:W-:Y:S05]  /*b1e0*/  BRA `(.L_x_130) ;  /* 0xffffff7000687947 */ /* 0x000fea000383ffff */
.L_x_38:
[----:B----4-:R-:W-:-:S07]  /*b1f0*/  MOV R0, UR5 ;  /* 0x0000000500007c02 */ /* 0x010fce0008000f00 */
.L_x_131:
[----:B-1----:R1:W2:Y:S02]  /*b200*/  SYNCS.PHASECHK.TRANS64.TRYWAIT P0, [R0+URZ], R3 ;  /* 0x00000003000075a7 */ /* 0x0022a400080011ff */
[----:B--2---:R-:W-:Y:S05]  /*b210*/  @!P0 NANOSLEEP.SYNCS 0x989680 ;  /* 0x009896800000895d */ /* 0x004fea0003900000 */
[----:B------:R-:W2:Y:S02]  /*b220*/  @!P0 SYNCS.PHASECHK.TRANS64 P0, [R0+URZ], R3 ;  /* 0x00000003000085a7 */ /* 0x000ea400080010ff */
[----:B--2---:R-:W-:Y:S05]  /*b230*/  @!P0 BRA `(.L_x_131) ;  /* 0xfffffffc00f08947 */ /* 0x004fea000383ffff */
[----:B------:R-:W-:Y:S05]  /*b240*/  BRA `(.L_x_132) ;  /* 0xffffff7000747947 */ /* 0x000fea000383ffff */
.L_x_41:
[----:B-1----:R1:W2:Y:S02]  /*b250*/  SYNCS.PHASECHK.TRANS64.TRYWAIT P0, [R0+URZ+0xd0], R5 ;  /* 0x0000d005000075a7 */ /* 0x0022a400080011ff */
[----:B--2---:R-:W-:Y:S05]  /*b260*/  @!P0 NANOSLEEP.SYNCS 0x989680 ;  /* 0x009896800000895d */ /* 0x004fea0003900000 */
[----:B------:R-:W2:Y:S02]  /*b270*/  @!P0 SYNCS.PHASECHK.TRANS64 P0, [R0+URZ+0xd0], R5 ;  /* 0x0000d005000085a7 */ /* 0x000ea400080010ff */
[----:B--2---:R-:W-:Y:S05]  /*b280*/  @!P0 BRA `(.L_x_41) ;  /* 0xfffffffc00f08947 */ /* 0x004fea000383ffff */
[----:B------:R-:W-:Y:S05]  /*b290*/  BRA `(.L_x_133) ;  /* 0xffffff7000d07947 */ /* 0x000fea000383ffff */
.L_x_42:
[----:B------:R-:W-:-:S07]  /*b2a0*/  MOV R0, UR5 ;  /* 0x0000000500007c02 */ /* 0x000fce0008000f00 */
.L_x_134:
[----:B-1----:R1:W2:Y:S02]  /*b2b0*/  SYNCS.PHASECHK.TRANS64.TRYWAIT P0, [R0+URZ+0xa0], R5 ;  /* 0x0000a005000075a7 */ /* 0x0022a400080011ff */
[----:B--2---:R-:W-:Y:S05]  /*b2c0*/  @!P0 NANOSLEEP.SYNCS 0x989680 ;  /* 0x009896800000895d */ /* 0x004fea0003900000 */
[----:B------:R-:W2:Y:S02]  /*b2d0*/  @!P0 SYNCS.PHASECHK.TRANS64 P0, [R0+URZ+0xa0], R5 ;  /* 0x0000a005000085a7 */ /* 0x000ea400080010ff */
[----:B--2---:R-:W-:Y:S05]  /*b2e0*/  @!P0 BRA `(.L_x_134) ;  /* 0xfffffffc00f08947 */ /* 0x004fea000383ffff */
[----:B------:R-:W-:Y:S05]  /*b2f0*/  BRA `(.L_x_135) ;  /* 0xffffff7000e07947 */ /* 0x000fea000383ffff */
.L_x_43:
[----:B-1----:R1:W2:Y:S02]  /*b300*/  SYNCS.PHASECHK.TRANS64.TRYWAIT P1, [R0+URZ+0x90], R5 ;  /* 0x00009005000075a7 */ /* 0x0022a400080211ff */
[----:B--2---:R-:W-:Y:S05]  /*b310*/  @!P1 NANOSLEEP.SYNCS 0x989680 ;  /* 0x009896800000995d */ /* 0x004fea0003900000 */
[----:B------:R-:W2:Y:S02]  /*b320*/  @!P1 SYNCS.PHASECHK.TRANS64 P1, [R0+URZ+0x90], R5 ;  /* 0x00009005000095a7 */ /* 0x000ea400080210ff */
[----:B--2---:R-:W-:Y:S05]  /*b330*/  @!P1 BRA `(.L_x_43) ;  /* 0xfffffffc00f09947 */ /* 0x004fea000383ffff */
[----:B------:R-:W-:Y:S05]  /*b340*/  BRA `(.L_x_136) ;  /* 0xffffff7400107947 */ /* 0x000fea000383ffff */
.L_x_46:
[----:B------:R-:W-:-:S07]  /*b350*/  MOV R0, UR5 ;  /* 0x0000000500007c02 */ /* 0x000fce0008000f00 */
.L_x_137:
[----:B-1----:R1:W2:Y:S02]  /*b360*/  SYNCS.PHASECHK.TRANS64.TRYWAIT P0, [R0+URZ+0xa0], R3 ;  /* 0x0000a003000075a7 */ /* 0x0022a400080011ff */
[----:B--2---:R-:W-:Y:S05]  /*b370*/  @!P0 NANOSLEEP.SYNCS 0x989680 ;  /* 0x009896800000895d */ /* 0x004fea0003900000 */
[----:B------:R-:W2:Y:S02]  /*b380*/  @!P0 SYNCS.PHASECHK.TRANS64 P0, [R0+URZ+0xa0], R3 ;  /* 0x0000a003000085a7 */ /* 0x000ea400080010ff */
[----:B--2---:R-:W-:Y:S05]  /*b390*/  @!P0 BRA `(.L_x_137) ;  /* 0xfffffffc00f08947 */ /* 0x004fea000383ffff */
[----:B------:R-:W-:Y:S05]  /*b3a0*/  BRA `(.L_x_45) ;  /* 0xffffff7400647947 */ /* 0x000fea000383ffff */
.L_x_53:
[----:B-1----:R1:W2:Y:S02]  /*b3b0*/  SYNCS.PHASECHK.TRANS64.TRYWAIT P1, [R0+URZ+0x90], R5 ;  /* 0x00009005000075a7 */ /* 0x0022a400080211ff */
[----:B--2---:R-:W-:Y:S05]  /*b3c0*/  @!P1 NANOSLEEP.SYNCS 0x989680 ;  /* 0x009896800000995d */ /* 0x004fea0003900000 */
[----:B------:R-:W2:Y:S02]  /*b3d0*/  @!P1 SYNCS.PHASECHK.TRANS64 P1, [R0+URZ+0x90], R5 ;  /* 0x00009005000095a7 */ /* 0x000ea400080210ff */
[----:B--2---:R-:W-:Y:S05]  /*b3e0*/  @!P1 BRA `(.L_x_53) ;  /* 0xfffffffc00f09947 */ /* 0x004fea000383ffff */
[----:B------:R-:W-:Y:S05]  /*b3f0*/  BRA `(.L_x_138) ;  /* 0xffffff7800c47947 */ /* 0x000fea000383ffff */
.L_x_54:
[----:B------:R-:W-:-:S07]  /*b400*/  MOV R3, UR8 ;  /* 0x0000000800037c02 */ /* 0x000fce0008000f00 */
.L_x_139:
[----:B-1----:R1:W2:Y:S02]  /*b410*/  SYNCS.PHASECHK.TRANS64.TRYWAIT P0, [R3+URZ+0xc0], R0 ;  /* 0x0000c000030075a7 */ /* 0x0022a400080011ff */
[----:B--2---:R-:W-:Y:S05]  /*b420*/  @!P0 NANOSLEEP.SYNCS 0x989680 ;  /* 0x009896800000895d */ /* 0x004fea0003900000 */
[----:B------:R-:W2:Y:S02]  /*b430*/  @!P0 SYNCS.PHASECHK.TRANS64 P0, [R3+URZ+0xc0], R0 ;  /* 0x0000c000030085a7 */ /* 0x000ea400080010ff */
[----:B--2---:R-:W-:Y:S05]  /*b440*/  @!P0 BRA `(.L_x_139) ;  /* 0xfffffffc00f08947 */ /* 0x004fea000383ffff */
[----:B------:R-:W-:Y:S05]  /*b450*/  BRA `(.L_x_140) ;  /* 0xffffff7800fc7947 */ /* 0x000fea000383ffff */
.L_x_57:
[----:B------:R-:W-:Y:S07]  /*b460*/  MOV R0, UR7 ;  /* 0x0000000700007c02 */ /* 0x000fee0008000f00 */
.L_x_141:
[----:B-1----:R1:W2:Y:S02]  /*b470*/  SYNCS.PHASECHK.TRANS64.TRYWAIT P0, [R0+URZ], R3 ;  /* 0x00000003000075a7 */ /* 0x0022a400080011ff */
[----:B--2---:R-:W-:Y:S05]  /*b480*/  @!P0 NANOSLEEP.SYNCS 0x989680 ;  /* 0x009896800000895d */ /* 0x004fea0003900000 */
[----:B------:R-:W2:Y:S02]  /*b490*/  @!P0 SYNCS.PHASECHK.TRANS64 P0, [R0+URZ], R3 ;  /* 0x00000003000085a7 */ /* 0x000ea400080010ff */
[----:B--2---:R-:W-:Y:S05]  /*b4a0*/  @!P0 BRA `(.L_x_141) ;  /* 0xfffffffc00f08947 */ /* 0x004fea000383ffff */
[----:B------:R-:W-:Y:S05]  /*b4b0*/  BRA `(.L_x_56) ;  /* 0xffffff7c00187947 */ /* 0x000fea000383ffff */
.L_x_60:
[----:B------:R-:W-:-:S07]  /*b4c0*/  MOV R0, UR5 ;  /* 0x0000000500007c02 */ /* 0x000fce0008000f00 */
.L_x_142:
[----:B--2---:R2:W3:Y:S02]  /*b4d0*/  SYNCS.PHASECHK.TRANS64.TRYWAIT P0, [R0+URZ], R3 ;  /* 0x00000003000075a7 */ /* 0x0044e400080011ff */
[----:B---3--:R-:W-:Y:S05]  /*b4e0*/  @!P0 NANOSLEEP.SYNCS 0x989680 ;  /* 0x009896800000895d */ /* 0x008fea0003900000 */
[----:B------:R-:W3:Y:S02]  /*b4f0*/  @!P0 SYNCS.PHASECHK.TRANS64 P0, [R0+URZ], R3 ;  /* 0x00000003000085a7 */ /* 0x000ee400080010ff */
[----:B---3--:R-:W-:Y:S05]  /*b500*/  @!P0 BRA `(.L_x_142) ;  /* 0xfffffffc00f08947 */ /* 0x008fea000383ffff */
[----:B------:R-:W-:Y:S05]  /*b510*/  BRA `(.L_x_143) ;  /* 0xffffff7c00cc7947 */ /* 0x000fea000383ffff */
.L_x_61:
[----:B------:R-:W-:-:S07]  /*b520*/  MOV R0, UR7 ;  /* 0x0000000700007c02 */ /* 0x000fce0008000f00 */
.L_x_144:
[----:B--2---:R2:W3:Y:S02]  /*b530*/  SYNCS.PHASECHK.TRANS64.TRYWAIT P0, [R0+URZ], R3 ;  /* 0x00000003000075a7 */ /* 0x0044e400080011ff */
[----:B---3--:R-:W-:Y:S05]  /*b540*/  @!P0 NANOSLEEP.SYNCS 0x989680 ;  /* 0x009896800000895d */ /* 0x008fea0003900000 */
[----:B------:R-:W3:Y:S02]  /*b550*/  @!P0 SYNCS.PHASECHK.TRANS64 P0, [R0+URZ], R3 ;  /* 0x00000003000085a7 */ /* 0x000ee400080010ff */
[----:B---3--:R-:W-:Y:S05]  /*b560*/  @!P0 BRA `(.L_x_144) ;  /* 0xfffffffc00f08947 */ /* 0x008fea000383ffff */
[----:B------:R-:W-:Y:S05]  /*b570*/  BRA `(.L_x_145) ;  /* 0xffffff7c00d87947 */ /* 0x000fea000383ffff */
.L_x_66:
[----:B--2---:R2:W3:Y:S02]  /*b580*/  SYNCS.PHASECHK.TRANS64.TRYWAIT P0, [R0+URZ+0x90], R3 ;  /* 0x00009003000075a7 */ /* 0x0044e400080011ff */
[----:B---3--:R-:W-:Y:S05]  /*b590*/  @!P0 NANOSLEEP.SYNCS 0x989680 ;  /* 0x009896800000895d */ /* 0x008fea0003900000 */
[----:B------:R-:W3:Y:S02]  /*b5a0*/  @!P0 SYNCS.PHASECHK.TRANS64 P0, [R0+URZ+0x90], R3 ;  /* 0x00009003000085a7 */ /* 0x000ee400080010ff */
[----:B---3--:R-:W-:Y:S05]  /*b5b0*/  @!P0 BRA `(.L_x_66) ;  /* 0xfffffffc00f08947 */ /* 0x008fea000383ffff */
[----:B------:R-:W-:Y:S05]  /*b5c0*/  BRA `(.L_x_146) ;  /* 0xffffff8000e47947 */ /* 0x000fea000383ffff */
.L_x_69:
[----:B------:R-:W-:Y:S07]  /*b5d0*/  MOV R0, UR7 ;  /* 0x0000000700007c02 */ /* 0x000fee0008000f00 */
.L_x_147:
[----:B--2---:R2:W3:Y:S02]  /*b5e0*/  SYNCS.PHASECHK.TRANS64.TRYWAIT P0, [R0+URZ+0x88], R3 ;  /* 0x00008803000075a7 */ /* 0x0044e400080011ff */
[----:B---3--:R-:W-:Y:S05]  /*b5f0*/  @!P0 NANOSLEEP.SYNCS 0x989680 ;  /* 0x009896800000895d */ /* 0x008fea0003900000 */
[----:B------:R-:W3:Y:S02]  /*b600*/  @!P0 SYNCS.PHASECHK.TRANS64 P0, [R0+URZ+0x88], R3 ;  /* 0x00008803000085a7 */ /* 0x000ee400080010ff */
[----:B---3--:R-:W-:Y:S05]  /*b610*/  @!P0 BRA `(.L_x_147) ;  /* 0xfffffffc00f08947 */ /* 0x008fea000383ffff */
[----:B------:R-:W-:Y:S05]  /*b620*/  BRA `(.L_x_68) ;  /* 0xffffff8400c47947 */ /* 0x000fea000383ffff */
.L_x_72:
[----:B------:R-:W-:Y:S07]  /*b630*/  MOV R3, UR7 ;  /* 0x0000000700037c02 */ /* 0x000fee0008000f00 */
.L_x_148:
[----:B-1----:R1:W2:Y:S02]  /*b640*/  SYNCS.PHASECHK.TRANS64.TRYWAIT P0, [R3+URZ+0x60], R12 ;  /* 0x0000600c030075a7 */ /* 0x0022a400080011ff */
[----:B--2---:R-:W-:Y:S05]  /*b650*/  @!P0 NANOSLEEP.SYNCS 0x989680 ;  /* 0x009896800000895d */ /* 0x004fea0003900000 */
[----:B------:R-:W2:Y:S02]  /*b660*/  @!P0 SYNCS.PHASECHK.TRANS64 P0, [R3+URZ+0x60], R12 ;  /* 0x0000600c030085a7 */ /* 0x000ea400080010ff */
[----:B--2---:R-:W-:Y:S05]  /*b670*/  @!P0 BRA `(.L_x_148) ;  /* 0xfffffffc00f08947 */ /* 0x004fea000383ffff */
[----:B------:R-:W-:Y:S05]  /*b680*/  BRA `(.L_x_149) ;  /* 0xffffff88003c7947 */ /* 0x000fea000383ffff */
.L_x_73:
[----:B-1----:R-:W-:Y:S07]  /*b690*/  MOV R3, UR7 ;  /* 0x0000000700037c02 */ /* 0x002fee0008000f00 */
.L_x_150:
[----:B-1----:R1:W2:Y:S02]  /*b6a0*/  SYNCS.PHASECHK.TRANS64.TRYWAIT P0, [R3+URZ+0x68], R12 ;  /* 0x0000680c030075a7 */ /* 0x0022a400080011ff */
[----:B--2---:R-:W-:Y:S05]  /*b6b0*/  @!P0 NANOSLEEP.SYNCS 0x989680 ;  /* 0x009896800000895d */ /* 0x004fea0003900000 */
[----:B------:R-:W2:Y:S02]  /*b6c0*/  @!P0 SYNCS.PHASECHK.TRANS64 P0, [R3+URZ+0x68], R12 ;  /* 0x0000680c030085a7 */ /* 0x000ea400080010ff */
[----:B--2---:R-:W-:Y:S05]  /*b6d0*/  @!P0 BRA `(.L_x_150) ;  /* 0xfffffffc00f08947 */ /* 0x004fea000383ffff */
[----:B------:R-:W-:Y:S05]  /*b6e0*/  BRA `(.L_x_151) ;  /* 0xffffff8800787947 */ /* 0x000fea000383ffff */
.L_x_74:
[----:B-1----:R-:W-:Y:S07]  /*b6f0*/  MOV R3, UR7 ;  /* 0x0000000700037c02 */ /* 0x002fee0008000f00 */
.L_x_152:
[----:B-1----:R1:W2:Y:S02]  /*b700*/  SYNCS.PHASECHK.TRANS64.TRYWAIT P0, [R3+URZ+0x70], R12 ;  /* 0x0000700c030075a7 */ /* 0x0022a400080011ff */
[----:B--2---:R-:W-:Y:S05]  /*b710*/  @!P0 NANOSLEEP.SYNCS 0x989680 ;  /* 0x009896800000895d */ /* 0x004fea0003900000 */
[----:B------:R-:W2:Y:S02]  /*b720*/  @!P0 SYNCS.PHASECHK.TRANS64 P0, [R3+URZ+0x70], R12 ;  /* 0x0000700c030085a7 */ /* 0x000ea400080010ff */
[----:B--2---:R-:W-:Y:S05]  /*b730*/  @!P0 BRA `(.L_x_152) ;  /* 0xfffffffc00f08947 */ /* 0x004fea000383ffff */
[----:B------:R-:W-:Y:S05]  /*b740*/  BRA `(.L_x_153) ;  /* 0xffffff8800c07947 */ /* 0x000fea000383ffff */
.L_x_75:
[----:B------:R-:W-:Y:S07]  /*b750*/  MOV R3, UR7 ;  /* 0x0000000700037c02 */ /* 0x000fee0008000f00 */
.L_x_154:
[----:B-1----:R1:W2:Y:S02]  /*b760*/  SYNCS.PHASECHK.TRANS64.TRYWAIT P0, [R3+URZ+0x78], R12 ;  /* 0x0000780c030075a7 */ /* 0x0022a400080011ff */
[----:B--2---:R-:W-:Y:S05]  /*b770*/  @!P0 NANOSLEEP.SYNCS 0x989680 ;  /* 0x009896800000895d */ /* 0x004fea0003900000 */
[----:B------:R-:W2:Y:S02]  /*b780*/  @!P0 SYNCS.PHASECHK.TRANS64 P0, [R3+URZ+0x78], R12 ;  /* 0x0000780c030085a7 */ /* 0x000ea400080010ff */
[----:B--2---:R-:W-:Y:S05]  /*b790*/  @!P0 BRA `(.L_x_154) ;  /* 0xfffffffc00f08947 */ /* 0x004fea000383ffff */
[----:B------:R-:W-:Y:S05]  /*b7a0*/  BRA `(.L_x_155) ;  /* 0xffffff8c00487947 */ /* 0x000fea000383ffff */
.L_x_77:
[----:B------:R-:W-:-:S07]  /*b7b0*/  MOV R0, UR7 ;  /* 0x0000000700007c02 */ /* 0x000fce0008000f00 */
.L_x_156:
[----:B-1----:R1:W3:Y:S02]  /*b7c0*/  SYNCS.PHASECHK.TRANS64.TRYWAIT P0, [R0+URZ+0x60], R3 ;  /* 0x00006003000075a7 */ /* 0x0022e400080011ff */
[----:B---3--:R-:W-:Y:S05]  /*b7d0*/  @!P0 NANOSLEEP.SYNCS 0x989680 ;  /* 0x009896800000895d */ /* 0x008fea0003900000 */
[----:B------:R-:W3:Y:S02]  /*b7e0*/  @!P0 SYNCS.PHASECHK.TRANS64 P0, [R0+URZ+0x60], R3 ;  /* 0x00006003000085a7 */ /* 0x000ee400080010ff */
[----:B---3--:R-:W-:Y:S05]  /*b7f0*/  @!P0 BRA `(.L_x_156) ;  /* 0xfffffffc00f08947 */ /* 0x008fea000383ffff */
[----:B------:R-:W-:Y:S05]  /*b800*/  BRA `(.L_x_157) ;  /* 0xffffff8c00b87947 */ /* 0x000fea000383ffff */
.L_x_78:
[----:B-1----:R-:W-:-:S07]  /*b810*/  MOV R0, UR7 ;  /* 0x0000000700007c02 */ /* 0x002fce0008000f00 */
.L_x_158:
[----:B-1----:R1:W3:Y:S02]  /*b820*/  SYNCS.PHASECHK.TRANS64.TRYWAIT P0, [R0+URZ+0x68], R3 ;  /* 0x00006803000075a7 */ /* 0x0022e400080011ff */
[----:B---3--:R-:W-:Y:S05]  /*b830*/  @!P0 NANOSLEEP.SYNCS 0x989680 ;  /* 0x009896800000895d */ /* 0x008fea0003900000 */
[----:B------:R-:W3:Y:S02]  /*b840*/  @!P0 SYNCS.PHASECHK.TRANS64 P0, [R0+URZ+0x68], R3 ;  /* 0x00006803000085a7 */ /* 0x000ee400080010ff */
[----:B---3--:R-:W-:Y:S05]  /*b850*/  @!P0 BRA `(.L_x_158) ;  /* 0xfffffffc00f08947 */ /* 0x008fea000383ffff */
[----:B------:R-:W-:Y:S05]  /*b860*/  BRA `(.L_x_159) ;  /* 0xffffff8c00a87947 */ /* 0x000fea000383ffff */
.L_x_79:
[----:B-1----:R-:W-:-:S07]  /*b870*/  MOV R0, UR7 ;  /* 0x0000000700007c02 */ /* 0x002fce0008000f00 */
.L_x_160:
[----:B-1----:R1:W3:Y:S02]  /*b880*/  SYNCS.PHASECHK.TRANS64.TRYWAIT P0, [R0+URZ+0x70], R3 ;  /* 0x00007003000075a7 */ /* 0x0022e400080011ff */
[----:B---3--:R-:W-:Y:S05]  /*b890*/  @!P0 NANOSLEEP.SYNCS 0x989680 ;  /* 0x009896800000895d */ /* 0x008fea0003900000 */
[----:B------:R-:W3:Y:S02]  /*b8a0*/  @!P0 SYNCS.PHASECHK.TRANS64 P0, [R0+URZ+0x70], R3 ;  /* 0x00007003000085a7 */ /* 0x000ee400080010ff */
[----:B---3--:R-:W-:Y:S05]  /*b8b0*/  @!P0 BRA `(.L_x_160) ;  /* 0xfffffffc00f08947 */ /* 0x008fea000383ffff */
[----:B------:R-:W-:Y:S05]  /*b8c0*/  BRA `(.L_x_161) ;  /* 0xffffff8c00987947 */ /* 0x000fea000383ffff */
.L_x_81:
[----:B--2---:R2:W4:Y:S02]  /*b8d0*/  SYNCS.PHASECHK.TRANS64.TRYWAIT P0, [R0+URZ+0x90], R3 ;  /* 0x00009003000075a7 */ /* 0x00452400080011ff */
[----:B----4-:R-:W-:Y:S05]  /*b8e0*/  @!P0 NANOSLEEP.SYNCS 0x989680 ;  /* 0x009896800000895d */ /* 0x010fea0003900000 */
[----:B------:R-:W4:Y:S02]  /*b8f0*/  @!P0 SYNCS.PHASECHK.TRANS64 P0, [R0+URZ+0x90], R3 ;  /* 0x00009003000085a7 */ /* 0x000f2400080010ff */
[----:B----4-:R-:W-:Y:S05]  /*b900*/  @!P0 BRA `(.L_x_81) ;  /* 0xfffffffc00f08947 */ /* 0x010fea000383ffff */
[----:B------:R-:W-:Y:S05]  /*b910*/  BRA `(.L_x_162) ;  /* 0xffffff9000647947 */ /* 0x000fea000383ffff */
.L_x_92:
[----:B-1----:R1:W3:Y:S02]  /*b920*/  SYNCS.PHASECHK.TRANS64.TRYWAIT P1, [R3+URZ+0x40], R0 ;  /* 0x00004000030075a7 */ /* 0x0022e400080211ff */
[----:B---3--:R-:W-:Y:S05]  /*b930*/  @!P1 NANOSLEEP.SYNCS 0x989680 ;  /* 0x009896800000995d */ /* 0x008fea0003900000 */
[----:B------:R-:W3:Y:S02]  /*b940*/  @!P1 SYNCS.PHASECHK.TRANS64 P1, [R3+URZ+0x40], R0 ;  /* 0x00004000030095a7 */ /* 0x000ee400080210ff */
[----:B---3--:R-:W-:Y:S05]  /*b950*/  @!P1 BRA `(.L_x_92) ;  /* 0xfffffffc00f09947 */ /* 0x008fea000383ffff */
[----:B------:R-:W-:Y:S05]  /*b960*/  BRA `(.L_x_91) ;  /* 0xffffff9c008c7947 */ /* 0x000fea000383ffff */
.L_x_94:
[----:B---3--:R3:W4:Y:S02]  /*b970*/  SYNCS.PHASECHK.TRANS64.TRYWAIT P0, [R108+URZ+0xb0], R5 ;  /* 0x0000b0056c0075a7 */ /* 0x00872400080011ff */
[----:B----4-:R-:W-:Y:S05]  /*b980*/  @!P0 NANOSLEEP.SYNCS 0x989680 ;  /* 0x009896800000895d */ /* 0x010fea0003900000 */
[----:B------:R-:W4:Y:S02]  /*b990*/  @!P0 SYNCS.PHASECHK.TRANS64 P0, [R108+URZ+0xb0], R5 ;  /* 0x0000b0056c0085a7 */ /* 0x000f2400080010ff */
[----:B----4-:R-:W-:Y:S05]  /*b9a0*/  @!P0 BRA `(.L_x_94) ;  /* 0xfffffffc00f08947 */ /* 0x010fea000383ffff */
[----:B------:R-:W-:Y:S05]  /*b9b0*/  BRA `(.L_x_93) ;  /* 0xffffff9c00e87947 */ /* 0x000fea000383ffff */
.L_x_102:
[----:B--2---:R2:W3:Y:S02]  /*b9c0*/  SYNCS.PHASECHK.TRANS64.TRYWAIT P0, [R118+URZ+0x40], R3 ;  /* 0x00004003760075a7 */ /* 0x0044e400080011ff */
[----:B---3--:R-:W-:Y:S05]  /*b9d0*/  @!P0 NANOSLEEP.SYNCS 0x989680 ;  /* 0x009896800000895d */ /* 0x008fea0003900000 */
[----:B------:R-:W3:Y:S02]  /*b9e0*/  @!P0 SYNCS.PHASECHK.TRANS64 P0, [R118+URZ+0x40], R3 ;  /* 0x00004003760085a7 */ /* 0x000ee400080010ff */
[----:B---3--:R-:W-:Y:S05]  /*b9f0*/  @!P0 BRA `(.L_x_102) ;  /* 0xfffffffc00f08947 */ /* 0x008fea000383ffff */
[----:B------:R-:W-:Y:S05]  /*ba00*/  BRA `(.L_x_101) ;  /* 0xffffffb000ec7947 */ /* 0x000fea000383ffff */
.L_x_110:
[----:B--2---:R2:W3:Y:S02]  /*ba10*/  SYNCS.PHASECHK.TRANS64.TRYWAIT P0, [R0+URZ+0x40], R7 ;  /* 0x00004007000075a7 */ /* 0x0044e400080011ff */
[----:B---3--:R-:W-:Y:S05]  /*ba20*/  @!P0 NANOSLEEP.SYNCS 0x989680 ;  /* 0x009896800000895d */ /* 0x008fea0003900000 */
[----:B------:R-:W3:Y:S02]  /*ba30*/  @!P0 SYNCS.PHASECHK.TRANS64 P0, [R0+URZ+0x40], R7 ;  /* 0x00004007000085a7 */ /* 0x000ee400080010ff */
[----:B---3--:R-:W-:Y:S05]  /*ba40*/  @!P0 BRA `(.L_x_110) ;  /* 0xfffffffc00f08947 */ /* 0x008fea000383ffff */
[----:B------:R-:W-:Y:S05]  /*ba50*/  BRA `(.L_x_109) ;  /* 0xffffffc800407947 */ /* 0x000fea000383ffff */
.L_x_118:
[----:B--2---:R2:W3:Y:S02]  /*ba60*/  SYNCS.PHASECHK.TRANS64.TRYWAIT P0, [R0+URZ+0x40], R5 ;  /* 0x00004005000075a7 */ /* 0x0044e400080011ff */
[----:B---3--:R-:W-:Y:S05]  /*ba70*/  @!P0 NANOSLEEP.SYNCS 0x989680 ;  /* 0x009896800000895d */ /* 0x008fea0003900000 */
[----:B------:R-:W3:Y:S02]  /*ba80*/  @!P0 SYNCS.PHASECHK.TRANS64 P0, [R0+URZ+0x40], R5 ;  /* 0x00004005000085a7 */ /* 0x000ee400080010ff */
[----:B---3--:R-:W-:Y:S05]  /*ba90*/  @!P0 BRA `(.L_x_118) ;  /* 0xfffffffc00f08947 */ /* 0x008fea000383ffff */
[----:B------:R-:W-:Y:S05]  /*baa0*/  BRA `(.L_x_117) ;  /* 0xffffffdc00a07947 */ /* 0x000fea000383ffff */
        .weak           $__internal_0_$__cuda_sm10x_tcgen05_guardrail_trap_col_being_dealloced_not_returned_by_alloc
        .type           $__internal_0_$__cuda_sm10x_tcgen05_guardrail_trap_col_being_dealloced_not_returned_by_alloc,@function
        .size           $__internal_0_$__cuda_sm10x_tcgen05_guardrail_trap_col_being_dealloced_not_returned_by_alloc,($__internal_1_$__cuda_sm10x_tcgen05_guardrail_trap_phase_invalid_during_alloc - $__internal_0_$__cuda_sm10x_tcgen05_guardrail_trap_col_being_dealloced_not_returned_by_alloc)
$__internal_0_$__cuda_sm10x_tcgen05_guardrail_trap_col_being_dealloced_not_returned_by_alloc:
[----:B------:R-:W-:Y:S05]  /*bab0*/  BPT.TRAP 0x1 ;  /* 0x000000040000795c */ /* 0x000fea0000300000 */
[----:B------:R-:W-:-:S04]  /*bac0*/  HFMA2 R3, -RZ, RZ, 0, 0 ;  /* 0x00000000ff037431 */ /* 0x000fc800000001ff */
[----:B------:R-:W-:Y:S05]  /*bad0*/  RET.REL.NODEC R2 `(_ZN7cutlass13device_kernelINS_4gemm6kernel13GemmUniversalIN4cute5tupleIJiiiiEEENS1_10collective13CollectiveMmaINS1_35MainloopSm100TmaUmmaWarpSpecializedILi4ELi2ELi2ENS5_IJNS4_1CILi1EEESB_SB_EEEEENS5_IJNSA_ILi128EEENSA_ILi256EEENSA_ILi64EEEEEEaNS5_IJlSB_lEEEaSI_NS4_8TiledMMAINS4_8MMA_AtomIJNS4_15SM100_MMA_S8_SSIaaiLi128ELi256ELNS4_4UMMA5MajorE0ELSN_0ELNSM_8SaturateE0EEEEEENS4_6LayoutISC_NS5_IJNSA_ILi0EEESS_SS_EEEEENS5_IJNS4_10UnderscoreESV_SV_EEEEENS4_13SM90_TMA_LOADENS4_14ComposedLayoutINS4_7SwizzleILi2ELi4ELi3EEENS4_18smem_ptr_flag_bitsILi8EEENSR_INS5_IJNSA_ILi8EEESG_EEENS5_IJSG_SB_EEEEEEEvNS4_8identityESY_S18_vS19_EENS_8epilogue10collective18CollectiveEpilogueINS1B_23Sm100TmaWarpSpecializedILi4ELi2ELi64ELb0ELb0EEEJSH_NS5_IJNSR_ISE_SB_EENSR_ISG_SB_EEEEEaSI_aSI_NS1B_6fusion15FusionCallbacksIS1F_NS1J_17LinearCombinationIaiaiLNS_15FloatRoundStyleE2EEESH_S1I_JEEENS4_5SM1004TMEM4LOAD26SM100_TMEM_LOAD_32dp32b64xESY_S18_NS4_39AutoVectorizingCopyWithAssumedAlignmentILi128EEENS4_14SM90_TMA_STOREES18_S1U_S1U_EEEvvEEEEvNT_6ParamsE) ;  /* 0xffffff4402487950 */ /* 0x000fea0003c3ffff */
        .weak           $__internal_1_$__cuda_sm10x_tcgen05_guardrail_trap_phase_invalid_during_alloc
        .type           $__internal_1_$__cuda_sm10x_tcgen05_guardrail_trap_phase_invalid_during_alloc,@function
        .size           $__internal_1_$__cuda_sm10x_tcgen05_guardrail_trap_phase_invalid_during_alloc,($__internal_2_$__cuda_sm10x_tcgen05_guardrail_trap_unallocated_columns_being_dealloced - $__internal_1_$__cuda_sm10x_tcgen05_guardrail_trap_phase_invalid_during_alloc)
$__internal_1_$__cuda_sm10x_tcgen05_guardrail_trap_phase_invalid_during_alloc:
[----:B------:R-:W-:Y:S05]  /*bae0*/  BPT.TRAP 0x1 ;  /* 0x000000040000795c */ /* 0x000fea0000300000 */
[----:B------:R-:W-:-:S04]  /*baf0*/  MOV R3, 0x0 ;  /* 0x0000000000037802 */ /* 0x000fc80000000f00 */
[----:B------:R-:W-:Y:S05]  /*bb00*/  RET.REL.NODEC R2 `(_ZN7cutlass13device_kernelINS_4gemm6kernel13GemmUniversalIN4cute5tupleIJiiiiEEENS1_10collective13CollectiveMmaINS1_35MainloopSm100TmaUmmaWarpSpecializedILi4ELi2ELi2ENS5_IJNS4_1CILi1EEESB_SB_EEEEENS5_IJNSA_ILi128EEENSA_ILi256EEENSA_ILi64EEEEEEaNS5_IJlSB_lEEEaSI_NS4_8TiledMMAINS4_8MMA_AtomIJNS4_15SM100_MMA_S8_SSIaaiLi128ELi256ELNS4_4UMMA5MajorE0ELSN_0ELNSM_8SaturateE0EEEEEENS4_6LayoutISC_NS5_IJNSA_ILi0EEESS_SS_EEEEENS5_IJNS4_10UnderscoreESV_SV_EEEEENS4_13SM90_TMA_LOADENS4_14ComposedLayoutINS4_7SwizzleILi2ELi4ELi3EEENS4_18smem_ptr_flag_bitsILi8EEENSR_INS5_IJNSA_ILi8EEESG_EEENS5_IJSG_SB_EEEEEEEvNS4_8identityESY_S18_vS19_EENS_8epilogue10collective18CollectiveEpilogueINS1B_23Sm100TmaWarpSpecializedILi4ELi2ELi64ELb0ELb0EEEJSH_NS5_IJNSR_ISE_SB_EENSR_ISG_SB_EEEEEaSI_aSI_NS1B_6fusion15FusionCallbacksIS1F_NS1J_17LinearCombinationIaiaiLNS_15FloatRoundStyleE2EEESH_S1I_JEEENS4_5SM1004TMEM4LOAD26SM100_TMEM_LOAD_32dp32b64xESY_S18_NS4_39AutoVectorizingCopyWithAssumedAlignmentILi128EEENS4_14SM90_TMA_STOREES18_S1U_S1U_EEEvvEEEEvNT_6ParamsE) ;  /* 0xffffff44023c7950 */ /* 0x000fea0003c3ffff */
        .weak           $__internal_2_$__cuda_sm10x_tcgen05_guardrail_trap_unallocated_columns_being_dealloced
        .type           $__internal_2_$__cuda_sm10x_tcgen05_guardrail_trap_unallocated_columns_being_dealloced,@function
        .size           $__internal_2_$__cuda_sm10x_tcgen05_guardrail_trap_unallocated_columns_being_dealloced,(.L_x_164 - $__internal_2_$__cuda_sm10x_tcgen05_guardrail_trap_unallocated_columns_being_dealloced)
$__internal_2_$__cuda_sm10x_tcgen05_guardrail_trap_unallocated_columns_being_dealloced:
[----:B------:R-:W-:Y:S05]  /*bb10*/  BPT.TRAP 0x1 ;  /* 0x000000040000795c */ /* 0x000fea0000300000 */
[----:B------:R-:W-:-:S04]  /*bb20*/  HFMA2 R3, -RZ, RZ, 0, 0 ;  /* 0x00000000ff037431 */ /* 0x000fc800000001ff */
[----:B------:R-:W-:Y:S05]  /*bb30*/  RET.REL.NODEC R2 `(_ZN7cutlass13device_kernelINS_4gemm6kernel13GemmUniversalIN4cute5tupleIJiiiiEEENS1_10collective13CollectiveMmaINS1_35MainloopSm100TmaUmmaWarpSpecializedILi4ELi2ELi2ENS5_IJNS4_1CILi1EEESB_SB_EEEEENS5_IJNSA_ILi128EEENSA_ILi256EEENSA_ILi64EEEEEEaNS5_IJlSB_lEEEaSI_NS4_8TiledMMAINS4_8MMA_AtomIJNS4_15SM100_MMA_S8_SSIaaiLi128ELi256ELNS4_4UMMA5MajorE0ELSN_0ELNSM_8SaturateE0EEEEEENS4_6LayoutISC_NS5_IJNSA_ILi0EEESS_SS_EEEEENS5_IJNS4_10UnderscoreESV_SV_EEEEENS4_13SM90_TMA_LOADENS4_14ComposedLayoutINS4_7SwizzleILi2ELi4ELi3EEENS4_18smem_ptr_flag_bitsILi8EEENSR_INS5_IJNSA_ILi8EEESG_EEENS5_IJSG_SB_EEEEEEEvNS4_8identityESY_S18_vS19_EENS_8epilogue10collective18CollectiveEpilogueINS1B_23Sm100TmaWarpSpecializedILi4ELi2ELi64ELb0ELb0EEEJSH_NS5_IJNSR_ISE_SB_EENSR_ISG_SB_EEEEEaSI_aSI_NS1B_6fusion15FusionCallbacksIS1F_NS1J_17LinearCombinationIaiaiLNS_15FloatRoundStyleE2EEESH_S1I_JEEENS4_5SM1004TMEM4LOAD26SM100_TMEM_LOAD_32dp32b64xESY_S18_NS4_39AutoVectorizingCopyWithAssumedAlignmentILi128EEENS4_14SM90_TMA_STOREES18_S1U_S1U_EEEvvEEEEvNT_6ParamsE) ;  /* 0xffffff4402307950 */ /* 0x000fea0003c3ffff */
.L_x_163:
[----:B------:R-:W-:-:S00]  /*bb40*/  BRA `(.L_x_163) ;  /* 0xfffffffc00fc7947 */ /* 0x000fc0000383ffff */
[----:B------:R-:W-:-:S00]  /*bb50*/  NOP ;  /* 0x0000000000007918 */ /* 0x000fc00000000000 */
        /* <DEDUP_REMOVED lines=10> */
.L_x_164:


//--------------------- .nv.global.init           --------------------------
	.section	.nv.global.init,"aw",@progbits
.nv.global.init:
	.type		$str$27,@object
	.size		$str$27,($str$28 - $str$27)
$str$27:
        /*0000*/ 	.byte	0x28, 0x61, 0x64, 0x64, 0x72, 0x65, 0x73, 0x73, 0x20, 0x26, 0x20, 0x6d, 0x61, 0x73, 0x6b, 0x29
        /*0010*/ 	.byte	0x20, 0x3d, 0x3d, 0x20, 0x30, 0x00
	.type		$str$28,@object
	.size		$str$28,($str$26 - $str$28)
$str$28:
        /*0016*/ 	.byte	0x2f, 0x74, 0x6d, 0x70, 0x2f, 0x63, 0x75, 0x74, 0x6c, 0x61, 0x73, 0x73, 0x5f, 0x73, 0x77, 0x65
        /*0026*/ 	.byte	0x65, 0x70, 0x5f, 0x73, 0x72, 0x63, 0x2f, 0x69, 0x6e, 0x63, 0x6c, 0x75, 0x64, 0x65, 0x2f, 0x63
        /*0036*/ 	.byte	0x75, 0x74, 0x65, 0x2f, 0x70, 0x6f, 0x69, 0x6e, 0x74, 0x65, 0x72, 0x5f, 0x66, 0x6c, 0x61, 0x67
        /*0046*/ 	.byte	0x67, 0x65, 0x64, 0x2e, 0x68, 0x70, 0x70, 0x00
	.type		$str$26,@object
	.size		$str$26,($str$25 - $str$26)
$str$26:
        /*004e*/ 	.byte	0x2f, 0x74, 0x6d, 0x70, 0x2f, 0x63, 0x75, 0x74, 0x6c, 0x61, 0x73, 0x73, 0x5f, 0x73, 0x77, 0x65
        /*005e*/ 	.byte	0x65, 0x70, 0x5f, 0x73, 0x72, 0x63, 0x2f, 0x69, 0x6e, 0x63, 0x6c, 0x75, 0x64, 0x65, 0x2f, 0x63
        /*006e*/ 	.byte	0x75, 0x74, 0x65, 0x2f, 0x61, 0x74, 0x6f, 0x6d, 0x2f, 0x63, 0x6f, 0x70, 0x79, 0x5f, 0x74, 0x72
        /*007e*/ 	.byte	0x61, 0x69, 0x74, 0x73, 0x5f, 0x73, 0x6d, 0x31, 0x30, 0x30, 0x2e, 0x68, 0x70, 0x70, 0x00
	.type		$str$25,@object
	.size		$str$25,(__unnamed_1 - $str$25)
$str$25:
        /*008d*/ 	.byte	0x28, 0x28, 0x75, 0x69, 0x6e, 0x74, 0x33, 0x32, 0x5f, 0x74, 0x28, 0x74, 0x68, 0x72, 0x65, 0x61
        /*009d*/ 	.byte	0x64, 0x49, 0x64, 0x78, 0x2e, 0x78, 0x29, 0x20, 0x2f, 0x20, 0x33, 0x32, 0x29, 0x20, 0x25, 0x20
        /*00ad*/ 	.byte	0x34, 0x29, 0x20, 0x3d, 0x3d, 0x20, 0x28, 0x28, 0x28, 0x74, 0x6d, 0x65, 0x6d, 0x5f, 0x61, 0x64
        /*00bd*/ 	.byte	0x64, 0x72, 0x20, 0x3e, 0x3e, 0x20, 0x31, 0x36, 0x29, 0x20, 0x2f, 0x20, 0x33, 0x32, 0x29, 0x20
        /*00cd*/ 	.byte	0x25, 0x20, 0x34, 0x29, 0x00
	.type		__unnamed_1,@object
	.size		__unnamed_1,(__unnamed_2 - __unnamed_1)
__unnamed_1:
        /*00d2*/ 	.byte	0x61, 0x75, 0x74, 0x6f, 0x20, 0x63, 0x75, 0x74, 0x65, 0x3a, 0x3a, 0x61, 0x73, 0x5f, 0x70, 0x6f
        /* <DEDUP_REMOVED lines=24> */
        /*0262*/ 	.byte	0x5d, 0x00
	.type		__unnamed_2,@object
	.size		__unnamed_2,(__unnamed_3 - __unnamed_2)
__unnamed_2:
        /* <DEDUP_REMOVED lines=26> */
	.type		__unnamed_3,@object
	.size		__unnamed_3,(.L_3 - __unnamed_3)
__unnamed_3:
        /* <DEDUP_REMOVED lines=42> */
        /*0696*/ 	.byte	0x43, 0x3c, 0x30, 0x3e, 0x3e, 0x3e, 0x3e, 0x5d, 0x00
.L_3:


//--------------------- .nv.shared._ZN7cutlass13device_kernelINS_4gemm6kernel13GemmUniversalIN4cute5tupleIJiiiiEEENS1_10collective13CollectiveMmaINS1_35MainloopSm100TmaUmmaWarpSpecializedILi4ELi2ELi2ENS5_IJNS4_1CILi1EEESB_SB_EEEEENS5_IJNSA_ILi128EEENSA_ILi256EEENSA_ILi64EEEEEEaNS5_IJlSB_lEEEaSI_NS4_8TiledMMAINS4_8MMA_AtomIJNS4_15SM100_MMA_S8_SSIaaiLi128ELi256ELNS4_4UMMA5MajorE0ELSN_0ELNSM_8SaturateE0EEEEEENS4_6LayoutISC_NS5_IJNSA_ILi0EEESS_SS_EEEEENS5_IJNS4_10UnderscoreESV_SV_EEEEENS4_13SM90_TMA_LOADENS4_14ComposedLayoutINS4_7SwizzleILi2ELi4ELi3EEENS4_18smem_ptr_flag_bitsILi8EEENSR_INS5_IJNSA_ILi8EEESG_EEENS5_IJSG_SB_EEEEEEEvNS4_8identityESY_S18_vS19_EENS_8epilogue10collective18CollectiveEpilogueINS1B_23Sm100TmaWarpSpecializedILi4ELi2ELi64ELb0ELb0EEEJSH_NS5_IJNSR_ISE_SB_EENSR_ISG_SB_EEEEEaSI_aSI_NS1B_6fusion15FusionCallbacksIS1F_NS1J_17LinearCombinationIaiaiLNS_15FloatRoundStyleE2EEESH_S1I_JEEENS4_5SM1004TMEM4LOAD26SM100_TMEM_LOAD_32dp32b64xESY_S18_NS4_39AutoVectorizingCopyWithAssumedAlignmentILi128EEENS4_14SM90_TMA_STOREES18_S1U_S1U_EEEvvEEEEvNT_6ParamsE --------------------------
	.section	.nv.shared._ZN7cutlass13device_kernelINS_4gemm6kernel13GemmUniversalIN4cute5tupleIJiiiiEEENS1_10collective13CollectiveMmaINS1_35MainloopSm100TmaUmmaWarpSpecializedILi4ELi2ELi2ENS5_IJNS4_1CILi1EEESB_SB_EEEEENS5_IJNSA_ILi128EEENSA_ILi256EEENSA_ILi64EEEEEEaNS5_IJlSB_lEEEaSI_NS4_8TiledMMAINS4_8MMA_AtomIJNS4_15SM100_MMA_S8_SSIaaiLi128ELi256ELNS4_4UMMA5MajorE0ELSN_0ELNSM_8SaturateE0EEEEEENS4_6LayoutISC_NS5_IJNSA_ILi0EEESS_SS_EEEEENS5_IJNS4_10UnderscoreESV_SV_EEEEENS4_13SM90_TMA_LOADENS4_14ComposedLayoutINS4_7SwizzleILi2ELi4ELi3EEENS4_18smem_ptr_flag_bitsILi8EEENSR_INS5_IJNSA_ILi8EEESG_EEENS5_IJSG_SB_EEEEEEEvNS4_8identityESY_S18_vS19_EENS_8epilogue10collective18CollectiveEpilogueINS1B_23Sm100TmaWarpSpecializedILi4ELi2ELi64ELb0ELb0EEEJSH_NS5_IJNSR_ISE_SB_EENSR_ISG_SB_EEEEEaSI_aSI_NS1B_6fusion15FusionCallbacksIS1F_NS1J_17LinearCombinationIaiaiLNS_15FloatRoundStyleE2EEESH_S1I_JEEENS4_5SM1004TMEM4LOAD26SM100_TMEM_LOAD_32dp32b64xESY_S18_NS4_39AutoVectorizingCopyWithAssumedAlignmentILi128EEENS4_14SM90_TMA_STOREES18_S1U_S1U_EEEvvEEEEvNT_6ParamsE,"aw",@nobits
	.sectionflags	@""
	.align	16
	.zero		1024


//--------------------- .nv.shared.reserved.0     --------------------------
	.section	.nv.shared.reserved.0,"aw",@nobits
	.weak		__nv_reservedSMEM_offset_0_alias
	.size		__nv_reservedSMEM_offset_0_alias, 0, 64
	.other		__nv_reservedSMEM_offset_0_alias,@"STO_CUDA_RESERVED_SHARED STV_DEFAULT"
__nv_reservedSMEM_offset_0_alias:
	.zero		0
.nv.shared.reserved.0:
	.zero		64
	.weak		__nv_reservedSMEM_tcgen05_partition
	.type		__nv_reservedSMEM_tcgen05_partition,@object
	.size		__nv_reservedSMEM_tcgen05_partition,(.L_0 - __nv_reservedSMEM_tcgen05_partition)
__nv_reservedSMEM_tcgen05_partition:
	.zero		32
.L_0:


//--------------------- .nv.global                --------------------------
	.section	.nv.global,"aw",@nobits
.nv.global:
	.type		_ZN40_INTERNAL_1f6b6022_4_k_cu_919d01e6_231384cute1_E,@object
	.size		_ZN40_INTERNAL_1f6b6022_4_k_cu_919d01e6_231384cute1_E,(_ZN40_INTERNAL_1f6b6022_4_k_cu_919d01e6_231384cuda3std3__45__cpo6cbeginE - _ZN40_INTERNAL_1f6b6022_4_k_cu_919d01e6_231384cute1_E)
_ZN40_INTERNAL_1f6b6022_4_k_cu_919d01e6_231384cute1_E:
	.zero		1
	.type		_ZN40_INTERNAL_1f6b6022_4_k_cu_919d01e6_231384cuda3std3__45__cpo6cbeginE,@object
	.size		_ZN40_INTERNAL_1f6b6022_4_k_cu_919d01e6_231384cuda3std3__45__cpo6cbeginE,(_ZN40_INTERNAL_1f6b6022_4_k_cu_919d01e6_231384cuda3std3__48in_placeE - _ZN40_INTERNAL_1f6b6022_4_k_cu_919d01e6_231384cuda3std3__45__cpo6cbeginE)
_ZN40_INTERNAL_1f6b6022_4_k_cu_919d01e6_231384cuda3std3__45__cpo6cbeginE:
	.zero		1
	.type		_ZN40_INTERNAL_1f6b6022_4_k_cu_919d01e6_231384cuda3std3__48in_placeE,@object
	.size		_ZN40_INTERNAL_1f6b6022_4_k_cu_919d01e6_231384cuda3std3__48in_placeE,(_ZN40_INTERNAL_1f6b6022_4_k_cu_919d01e6_231384cuda3std6ranges3__45__cpo9iter_moveE - _ZN40_INTERNAL_1f6b6022_4_k_cu_919d01e6_231384cuda3std3__48in_placeE)
_ZN40_INTERNAL_1f6b6022_4_k_cu_919d01e6_231384cuda3std3__48in_placeE:
	.zero		1
	.type		_ZN40_INTERNAL_1f6b6022_4_k_cu_919d01e6_231384cuda3std6ranges3__45__cpo9iter_moveE,@object
	.size		_ZN40_INTERNAL_1f6b6022_4_k_cu_919d01e6_231384cuda3std6ranges3__45__cpo9iter_moveE,(_ZN40_INTERNAL_1f6b6022_4_k_cu_919d01e6_231384cuda3std3__45__cpo5beginE - _ZN40_INTERNAL_1f6b6022_4_k_cu_919d01e6_231384cuda3std6ranges3__45__cpo9iter_moveE)
_ZN40_INTERNAL_1f6b6022_4_k_cu_919d01e6_231384cuda3std6ranges3__45__cpo9iter_moveE:
	.zero		1
	.type		_ZN40_INTERNAL_1f6b6022_4_k_cu_919d01e6_231384cuda3std3__45__cpo5beginE,@object
	.size		_ZN40_INTERNAL_1f6b6022_4_k_cu_919d01e6_231384cuda3std3__45__cpo5beginE,(_ZN40_INTERNAL_1f6b6022_4_k_cu_919d01e6_231384cuda3std3__442_GLOBAL__N__1f6b6022_4_k_cu_919d01e6_231386ignoreE - _ZN40_INTERNAL_1f6b6022_4_k_cu_919d01e6_231384cuda3std3__45__cpo5beginE)
_ZN40_INTERNAL_1f6b6022_4_k_cu_919d01e6_231384cuda3std3__45__cpo5beginE:
	.zero		1
	.type		_ZN40_INTERNAL_1f6b6022_4_k_cu_919d01e6_231384cuda3std3__442_GLOBAL__N__1f6b6022_4_k_cu_919d01e6_231386ignoreE,@object
	.size		_ZN40_INTERNAL_1f6b6022_4_k_cu_919d01e6_231384cuda3std3__442_GLOBAL__N__1f6b6022_4_k_cu_919d01e6_231386ignoreE,(_ZN40_INTERNAL_1f6b6022_4_k_cu_919d01e6_231384cute7productE - _ZN40_INTERNAL_1f6b6022_4_k_cu_919d01e6_231384cuda3std3__442_GLOBAL__N__1f6b6022_4_k_cu_919d01e6_231386ignoreE)
_ZN40_INTERNAL_1f6b6022_4_k_cu_919d01e6_231384cuda3std3__442_GLOBAL__N__1f6b6022_4_k_cu_919d01e6_231386ignoreE:
	.zero		1
	.type		_ZN40_INTERNAL_1f6b6022_4_k_cu_919d01e6_231384cute7productE,@object
	.size		_ZN40_INTERNAL_1f6b6022_4_k_cu_919d01e6_231384cute7productE,(_ZN40_INTERNAL_1f6b6022_4_k_cu_919d01e6_231384cuda3std3__45__cpo3endE - _ZN40_INTERNAL_1f6b6022_4_k_cu_919d01e6_231384cute7productE)
_ZN40_INTERNAL_1f6b6022_4_k_cu_919d01e6_231384cute7productE:
	.zero		1
	.type		_ZN40_INTERNAL_1f6b6022_4_k_cu_919d01e6_231384cuda3std3__45__cpo3endE,@object
	.size		_ZN40_INTERNAL_1f6b6022_4_k_cu_919d01e6_231384cuda3std3__45__cpo3endE,(_ZN40_INTERNAL_1f6b6022_4_k_cu_919d01e6_231384cuda3std3__419piecewise_constructE - _ZN40_INTERNAL_1f6b6022_4_k_cu_919d01e6_231384cuda3std3__45__cpo3endE)
_ZN40_INTERNAL_1f6b6022_4_k_cu_919d01e6_231384cuda3std3__45__cpo3endE:
	.zero		1
	.type		_ZN40_INTERNAL_1f6b6022_4_k_cu_919d01e6_231384cuda3std3__419piecewise_constructE,@object
	.size		_ZN40_INTERNAL_1f6b6022_4_k_cu_919d01e6_231384cuda3std3__419piecewise_constructE,(_ZN40_INTERNAL_1f6b6022_4_k_cu_919d01e6_231384cuda3std3__45__cpo4cendE - _ZN40_INTERNAL_1f6b6022_4_k_cu_919d01e6_231384cuda3std3__419piecewise_constructE)
_ZN40_INTERNAL_1f6b6022_4_k_cu_919d01e6_231384cuda3std3__419piecewise_constructE:
	.zero		1
	.type		_ZN40_INTERNAL_1f6b6022_4_k_cu_919d01e6_231384cuda3std3__45__cpo4cendE,@object
	.size		_ZN40_INTERNAL_1f6b6022_4_k_cu_919d01e6_231384cuda3std3__45__cpo4cendE,(_ZN40_INTERNAL_1f6b6022_4_k_cu_919d01e6_231384cuda3std6ranges3__45__cpo4swapE - _ZN40_INTERNAL_1f6b6022_4_k_cu_919d01e6_231384cuda3std3__45__cpo4cendE)
_ZN40_INTERNAL_1f6b6022_4_k_cu_919d01e6_231384cuda3std3__45__cpo4cendE:
	.zero		1
	.type		_ZN40_INTERNAL_1f6b6022_4_k_cu_919d01e6_231384cuda3std6ranges3__45__cpo4swapE,@object
	.size		_ZN40_INTERNAL_1f6b6022_4_k_cu_919d01e6_231384cuda3std6ranges3__45__cpo4swapE,(.L_11 - _ZN40_INTERNAL_1f6b6022_4_k_cu_919d01e6_231384cuda3std6ranges3__45__cpo4swapE)
_ZN40_INTERNAL_1f6b6022_4_k_cu_919d01e6_231384cuda3std6ranges3__45__cpo4swapE:
	.zero		1
.L_11:


//--------------------- .nv.constant0._ZN7cutlass13device_kernelINS_4gemm6kernel13GemmUniversalIN4cute5tupleIJiiiiEEENS1_10collective13CollectiveMmaINS1_35MainloopSm100TmaUmmaWarpSpecializedILi4ELi2ELi2ENS5_IJNS4_1CILi1EEESB_SB_EEEEENS5_IJNSA_ILi128EEENSA_ILi256EEENSA_ILi64EEEEEEaNS5_IJlSB_lEEEaSI_NS4_8TiledMMAINS4_8MMA_AtomIJNS4_15SM100_MMA_S8_SSIaaiLi128ELi256ELNS4_4UMMA5MajorE0ELSN_0ELNSM_8SaturateE0EEEEEENS4_6LayoutISC_NS5_IJNSA_ILi0EEESS_SS_EEEEENS5_IJNS4_10UnderscoreESV_SV_EEEEENS4_13SM90_TMA_LOADENS4_14ComposedLayoutINS4_7SwizzleILi2ELi4ELi3EEENS4_18smem_ptr_flag_bitsILi8EEENSR_INS5_IJNSA_ILi8EEESG_EEENS5_IJSG_SB_EEEEEEEvNS4_8identityESY_S18_vS19_EENS_8epilogue10collective18CollectiveEpilogueINS1B_23Sm100TmaWarpSpecializedILi4ELi2ELi64ELb0ELb0EEEJSH_NS5_IJNSR_ISE_SB_EENSR_ISG_SB_EEEEEaSI_aSI_NS1B_6fusion15FusionCallbacksIS1F_NS1J_17LinearCombinationIaiaiLNS_15FloatRoundStyleE2EEESH_S1I_JEEENS4_5SM1004TMEM4LOAD26SM100_TMEM_LOAD_32dp32b64xESY_S18_NS4_39AutoVectorizingCopyWithAssumedAlignmentILi128EEENS4_14SM90_TMA_STOREES18_S1U_S1U_EEEvvEEEEvNT_6ParamsE --------------------------
	.section	.nv.constant0._ZN7cutlass13device_kernelINS_4gemm6kernel13GemmUniversalIN4cute5tupleIJiiiiEEENS1_10collective13CollectiveMmaINS1_35MainloopSm100TmaUmmaWarpSpecializedILi4ELi2ELi2ENS5_IJNS4_1CILi1EEESB_SB_EEEEENS5_IJNSA_ILi128EEENSA_ILi256EEENSA_ILi64EEEEEEaNS5_IJlSB_lEEEaSI_NS4_8TiledMMAINS4_8MMA_AtomIJNS4_15SM100_MMA_S8_SSIaaiLi128ELi256ELNS4_4UMMA5MajorE0ELSN_0ELNSM_8SaturateE0EEEEEENS4_6LayoutISC_NS5_IJNSA_ILi0EEESS_SS_EEEEENS5_IJNS4_10UnderscoreESV_SV_EEEEENS4_13SM90_TMA_LOADENS4_14ComposedLayoutINS4_7SwizzleILi2ELi4ELi3EEENS4_18smem_ptr_flag_bitsILi8EEENSR_INS5_IJNSA_ILi8EEESG_EEENS5_IJSG_SB_EEEEEEEvNS4_8identityESY_S18_vS19_EENS_8epilogue10collective18CollectiveEpilogueINS1B_23Sm100TmaWarpSpecializedILi4ELi2ELi64ELb0ELb0EEEJSH_NS5_IJNSR_ISE_SB_EENSR_ISG_SB_EEEEEaSI_aSI_NS1B_6fusion15FusionCallbacksIS1F_NS1J_17LinearCombinationIaiaiLNS_15FloatRoundStyleE2EEESH_S1I_JEEENS4_5SM1004TMEM4LOAD26SM100_TMEM_LOAD_32dp32b64xESY_S18_NS4_39AutoVectorizingCopyWithAssumedAlignmentILi128EEENS4_14SM90_TMA_STOREES18_S1U_S1U_EEEvvEEEEvNT_6ParamsE,"a",@progbits
	.sectionflags	@""
	.align	4
.nv.constant0._ZN7cutlass13device_kernelINS_4gemm6kernel13GemmUniversalIN4cute5tupleIJiiiiEEENS1_10collective13CollectiveMmaINS1_35MainloopSm100TmaUmmaWarpSpecializedILi4ELi2ELi2ENS5_IJNS4_1CILi1EEESB_SB_EEEEENS5_IJNSA_ILi128EEENSA_ILi256EEENSA_ILi64EEEEEEaNS5_IJlSB_lEEEaSI_NS4_8TiledMMAINS4_8MMA_AtomIJNS4_15SM100_MMA_S8_SSIaaiLi128ELi256ELNS4_4UMMA5MajorE0ELSN_0ELNSM_8SaturateE0EEEEEENS4_6LayoutISC_NS5_IJNSA_ILi0EEESS_SS_EEEEENS5_IJNS4_10UnderscoreESV_SV_EEEEENS4_13SM90_TMA_LOADENS4_14ComposedLayoutINS4_7SwizzleILi2ELi4ELi3EEENS4_18smem_ptr_flag_bitsILi8EEENSR_INS5_IJNSA_ILi8EEESG_EEENS5_IJSG_SB_EEEEEEEvNS4_8identityESY_S18_vS19_EENS_8epilogue10collective18CollectiveEpilogueINS1B_23Sm100TmaWarpSpecializedILi4ELi2ELi64ELb0ELb0EEEJSH_NS5_IJNSR_ISE_SB_EENSR_ISG_SB_EEEEEaSI_aSI_NS1B_6fusion15FusionCallbacksIS1F_NS1J_17LinearCombinationIaiaiLNS_15FloatRoundStyleE2EEESH_S1I_JEEENS4_5SM1004TMEM4LOAD26SM100_TMEM_LOAD_32dp32b64xESY_S18_NS4_39AutoVectorizingCopyWithAssumedAlignmentILi128EEENS4_14SM90_TMA_STOREES18_S1U_S1U_EEEvvEEEEvNT_6ParamsE:
	.zero		2944


//--------------------- SYMBOLS --------------------------

	.type		.nv.reservedSmem.offset0,@object
	.size		.nv.reservedSmem.offset0,0x4
	.type		.nv.reservedSmem.cap,@object
	.size		.nv.reservedSmem.cap,0x4
	.type		__assertfail,@function
